	.target	sm_100a

	.elftype	@"ET_EXEC"


//--------------------- .note.nv.tkinfo           --------------------------
	.section	.note.nv.tkinfo,"",@"SHT_NOTE"
	.sectionflags	@"SHF_NOTE_NV_TKINFO"
	.tkinfo
        /*0018*/ 	.word	0x00000002
        /*0030*/ 	.string	""
        /*0030*/ 	.string	"ptxas"
        /*0030*/ 	.string	"Cuda compilation tools, release 13.0, V13.0.88"
        /*0030*/ 	.string	"Build cuda_13.0.r13.0/compiler.36424714_0"
        /*0030*/ 	.string	"-arch sm_100a -m 64 "



//--------------------- .note.nv.cuinfo           --------------------------
	.section	.note.nv.cuinfo,"",@"SHT_NOTE"
	.sectionflags	@"SHF_NOTE_NV_CUINFO"
        /*0018*/ 	.short	0x0002
        /*001a*/ 	.short	0x0064
        /*001c*/ 	.short	0x0082
	.zero		2


//--------------------- .nv.info                  --------------------------
	.section	.nv.info,"",@"SHT_CUDA_INFO"
	.align	4


	//----- nvinfo : EIATTR_REGCOUNT
	.align		4
        /*0000*/ 	.byte	0x04, 0x2f
        /*0002*/ 	.short	(.L_19 - .L_18)
	.align		4
.L_18:
        /*0004*/ 	.word	index@(_ZN7cutlass13device_kernelINS_4gemm6kernel13GemmUniversalIN4cute5tupleIJiiiiEEENS1_10collective13CollectiveMmaINS1_35MainloopSm100TmaUmmaWarpSpecializedILi4ELi2ELi4ENS5_IJNS4_1CILi1EEENSA_ILi2EEESB_EEEEENS5_IJNSA_ILi128EEENSA_ILi64EEENSA_ILi32EEEEEENS_10tfloat32_tENS5_IJlSB_lEEESJ_SK_NS4_8TiledMMAINS4_8MMA_AtomIJNS4_17SM100_MMA_TF32_SSISJ_SJ_fLi128ELi64ELNS4_4UMMA5MajorE0ELSP_0ELNSO_7ScaleInE0ELSQ_0EEEEEENS4_6LayoutINS5_IJSB_SB_SB_EEENS5_IJNSA_ILi0EEESV_SV_EEEEENS5_IJNS4_10UnderscoreESY_SY_EEEEENS4_23SM90_TMA_LOAD_MULTICASTENS4_14ComposedLayoutINS4_7SwizzleILi3ELi4ELi3EEENS4_18smem_ptr_flag_bitsILi32EEENST_INS5_IJNSA_ILi8EEESH_EEENS5_IJSH_SB_EEEEEEEvNS4_8identityENS4_13SM90_TMA_LOADES1B_vS1C_EENS_8epilogue10collective18CollectiveEpilogueINS1F_23Sm100TmaWarpSpecializedILi4ELi2ELi16ELb1ELb0EEEJSI_NS5_IJNST_ISF_SB_EENST_INSA_ILi16EEESB_EEEEESJ_SK_SJ_SK_NS1F_6fusion15FusionCallbacksIS1J_NS1O_17LinearCombinationISJ_fSJ_fLNS_15FloatRoundStyleE2EEESI_S1N_JEEENS4_5SM1004TMEM4LOAD26SM100_TMEM_LOAD_32dp32b16xES1D_NS12_INS13_ILi2ELi4ELi3EEES16_NST_INS5_IJS17_S1L_EEENS5_IJS1L_SB_EEEEEEENS4_39AutoVectorizingCopyWithAssumedAlignmentILi128EEENS4_14SM90_TMA_STOREES22_S24_S24_EEEvvEEEEvNT_6ParamsE)
        /*0008*/ 	.word	0x0000004d


	//----- nvinfo : EIATTR_FRAME_SIZE
	.align		4
.L_19:
        /*000c*/ 	.byte	0x04, 0x11
        /*000e*/ 	.short	(.L_21 - .L_20)
	.align		4
.L_20:
        /*0010*/ 	.word	index@($__internal_2_$__cuda_sm10x_tcgen05_guardrail_trap_unallocated_columns_being_dealloced)
        /*0014*/ 	.word	0x00000000


	//----- nvinfo : EIATTR_FRAME_SIZE
	.align		4
.L_21:
        /*0018*/ 	.byte	0x04, 0x11
        /*001a*/ 	.short	(.L_23 - .L_22)
	.align		4
.L_22:
        /*001c*/ 	.word	index@($__internal_1_$__cuda_sm10x_tcgen05_guardrail_trap_phase_invalid_during_alloc)
        /*0020*/ 	.word	0x00000000


	//----- nvinfo : EIATTR_FRAME_SIZE
	.align		4
.L_23:
        /*0024*/ 	.byte	0x04, 0x11
        /*0026*/ 	.short	(.L_25 - .L_24)
	.align		4
.L_24:
        /*0028*/ 	.word	index@($__internal_0_$__cuda_sm10x_tcgen05_guardrail_trap_col_being_dealloced_not_returned_by_alloc)
        /*002c*/ 	.word	0x00000000


	//----- nvinfo : EIATTR_FRAME_SIZE
	.align		4
.L_25:
        /*0030*/ 	.byte	0x04, 0x11
        /*0032*/ 	.short	(.L_27 - .L_26)
	.align		4
.L_26:
        /*0034*/ 	.word	index@(_ZN7cutlass13device_kernelINS_4gemm6kernel13GemmUniversalIN4cute5tupleIJiiiiEEENS1_10collective13CollectiveMmaINS1_35MainloopSm100TmaUmmaWarpSpecializedILi4ELi2ELi4ENS5_IJNS4_1CILi1EEENSA_ILi2EEESB_EEEEENS5_IJNSA_ILi128EEENSA_ILi64EEENSA_ILi32EEEEEENS_10tfloat32_tENS5_IJlSB_lEEESJ_SK_NS4_8TiledMMAINS4_8MMA_AtomIJNS4_17SM100_MMA_TF32_SSISJ_SJ_fLi128ELi64ELNS4_4UMMA5MajorE0ELSP_0ELNSO_7ScaleInE0ELSQ_0EEEEEENS4_6LayoutINS5_IJSB_SB_SB_EEENS5_IJNSA_ILi0EEESV_SV_EEEEENS5_IJNS4_10UnderscoreESY_SY_EEEEENS4_23SM90_TMA_LOAD_MULTICASTENS4_14ComposedLayoutINS4_7SwizzleILi3ELi4ELi3EEENS4_18smem_ptr_flag_bitsILi32EEENST_INS5_IJNSA_ILi8EEESH_EEENS5_IJSH_SB_EEEEEEEvNS4_8identityENS4_13SM90_TMA_LOADES1B_vS1C_EENS_8epilogue10collective18CollectiveEpilogueINS1F_23Sm100TmaWarpSpecializedILi4ELi2ELi16ELb1ELb0EEEJSI_NS5_IJNST_ISF_SB_EENST_INSA_ILi16EEESB_EEEEESJ_SK_SJ_SK_NS1F_6fusion15FusionCallbacksIS1J_NS1O_17LinearCombinationISJ_fSJ_fLNS_15FloatRoundStyleE2EEESI_S1N_JEEENS4_5SM1004TMEM4LOAD26SM100_TMEM_LOAD_32dp32b16xES1D_NS12_INS13_ILi2ELi4ELi3EEES16_NST_INS5_IJS17_S1L_EEENS5_IJS1L_SB_EEEEEEENS4_39AutoVectorizingCopyWithAssumedAlignmentILi128EEENS4_14SM90_TMA_STOREES22_S24_S24_EEEvvEEEEvNT_6ParamsE)
        /*0038*/ 	.word	0x00000000


	//----- nvinfo : EIATTR_MIN_STACK_SIZE
	.align		4
.L_27:
        /*003c*/ 	.byte	0x04, 0x12
        /*003e*/ 	.short	(.L_29 - .L_28)
	.align		4
.L_28:
        /*0040*/ 	.word	index@(_ZN7cutlass13device_kernelINS_4gemm6kernel13GemmUniversalIN4cute5tupleIJiiiiEEENS1_10collective13CollectiveMmaINS1_35MainloopSm100TmaUmmaWarpSpecializedILi4ELi2ELi4ENS5_IJNS4_1CILi1EEENSA_ILi2EEESB_EEEEENS5_IJNSA_ILi128EEENSA_ILi64EEENSA_ILi32EEEEEENS_10tfloat32_tENS5_IJlSB_lEEESJ_SK_NS4_8TiledMMAINS4_8MMA_AtomIJNS4_17SM100_MMA_TF32_SSISJ_SJ_fLi128ELi64ELNS4_4UMMA5MajorE0ELSP_0ELNSO_7ScaleInE0ELSQ_0EEEEEENS4_6LayoutINS5_IJSB_SB_SB_EEENS5_IJNSA_ILi0EEESV_SV_EEEEENS5_IJNS4_10UnderscoreESY_SY_EEEEENS4_23SM90_TMA_LOAD_MULTICASTENS4_14ComposedLayoutINS4_7SwizzleILi3ELi4ELi3EEENS4_18smem_ptr_flag_bitsILi32EEENST_INS5_IJNSA_ILi8EEESH_EEENS5_IJSH_SB_EEEEEEEvNS4_8identityENS4_13SM90_TMA_LOADES1B_vS1C_EENS_8epilogue10collective18CollectiveEpilogueINS1F_23Sm100TmaWarpSpecializedILi4ELi2ELi16ELb1ELb0EEEJSI_NS5_IJNST_ISF_SB_EENST_INSA_ILi16EEESB_EEEEESJ_SK_SJ_SK_NS1F_6fusion15FusionCallbacksIS1J_NS1O_17LinearCombinationISJ_fSJ_fLNS_15FloatRoundStyleE2EEESI_S1N_JEEENS4_5SM1004TMEM4LOAD26SM100_TMEM_LOAD_32dp32b16xES1D_NS12_INS13_ILi2ELi4ELi3EEES16_NST_INS5_IJS17_S1L_EEENS5_IJS1L_SB_EEEEEEENS4_39AutoVectorizingCopyWithAssumedAlignmentILi128EEENS4_14SM90_TMA_STOREES22_S24_S24_EEEvvEEEEvNT_6ParamsE)
        /*0044*/ 	.word	0x00000000
.L_29:


//--------------------- .nv.compat                --------------------------
	.section	.nv.compat,"",@"SHT_CUDA_COMPAT_INFO"
	.align	4
        /*0000*/ 	.byte	0x02, 0x09, 0x01, 0x00, 0x02, 0x02, 0x02, 0x00, 0x02, 0x05, 0x05, 0x00, 0x03, 0x07, 0x01, 0x01
        /*0010*/ 	.byte	0x02, 0x03, 0x01, 0x00, 0x02, 0x06, 0x01, 0x00, 0x04, 0x0b, 0x08, 0x00, 0x09, 0x00, 0x00, 0x00
        /*0020*/ 	.byte	0x00, 0x00, 0x00, 0x00


//--------------------- .nv.info._ZN7cutlass13device_kernelINS_4gemm6kernel13GemmUniversalIN4cute5tupleIJiiiiEEENS1_10collective13CollectiveMmaINS1_35MainloopSm100TmaUmmaWarpSpecializedILi4ELi2ELi4ENS5_IJNS4_1CILi1EEENSA_ILi2EEESB_EEEEENS5_IJNSA_ILi128EEENSA_ILi64EEENSA_ILi32EEEEEENS_10tfloat32_tENS5_IJlSB_lEEESJ_SK_NS4_8TiledMMAINS4_8MMA_AtomIJNS4_17SM100_MMA_TF32_SSISJ_SJ_fLi128ELi64ELNS4_4UMMA5MajorE0ELSP_0ELNSO_7ScaleInE0ELSQ_0EEEEEENS4_6LayoutINS5_IJSB_SB_SB_EEENS5_IJNSA_ILi0EEESV_SV_EEEEENS5_IJNS4_10UnderscoreESY_SY_EEEEENS4_23SM90_TMA_LOAD_MULTICASTENS4_14ComposedLayoutINS4_7SwizzleILi3ELi4ELi3EEENS4_18smem_ptr_flag_bitsILi32EEENST_INS5_IJNSA_ILi8EEESH_EEENS5_IJSH_SB_EEEEEEEvNS4_8identityENS4_13SM90_TMA_LOADES1B_vS1C_EENS_8epilogue10collective18CollectiveEpilogueINS1F_23Sm100TmaWarpSpecializedILi4ELi2ELi16ELb1ELb0EEEJSI_NS5_IJNST_ISF_SB_EENST_INSA_ILi16EEESB_EEEEESJ_SK_SJ_SK_NS1F_6fusion15FusionCallbacksIS1J_NS1O_17LinearCombinationISJ_fSJ_fLNS_15FloatRoundStyleE2EEESI_S1N_JEEENS4_5SM1004TMEM4LOAD26SM100_TMEM_LOAD_32dp32b16xES1D_NS12_INS13_ILi2ELi4ELi3EEES16_NST_INS5_IJS17_S1L_EEENS5_IJS1L_SB_EEEEEEENS4_39AutoVectorizingCopyWithAssumedAlignmentILi128EEENS4_14SM90_TMA_STOREES22_S24_S24_EEEvvEEEEvNT_6ParamsE --------------------------
	.section	.nv.info._ZN7cutlass13device_kernelINS_4gemm6kernel13GemmUniversalIN4cute5tupleIJiiiiEEENS1_10collective13CollectiveMmaINS1_35MainloopSm100TmaUmmaWarpSpecializedILi4ELi2ELi4ENS5_IJNS4_1CILi1EEENSA_ILi2EEESB_EEEEENS5_IJNSA_ILi128EEENSA_ILi64EEENSA_ILi32EEEEEENS_10tfloat32_tENS5_IJlSB_lEEESJ_SK_NS4_8TiledMMAINS4_8MMA_AtomIJNS4_17SM100_MMA_TF32_SSISJ_SJ_fLi128ELi64ELNS4_4UMMA5MajorE0ELSP_0ELNSO_7ScaleInE0ELSQ_0EEEEEENS4_6LayoutINS5_IJSB_SB_SB_EEENS5_IJNSA_ILi0EEESV_SV_EEEEENS5_IJNS4_10UnderscoreESY_SY_EEEEENS4_23SM90_TMA_LOAD_MULTICASTENS4_14ComposedLayoutINS4_7SwizzleILi3ELi4ELi3EEENS4_18smem_ptr_flag_bitsILi32EEENST_INS5_IJNSA_ILi8EEESH_EEENS5_IJSH_SB_EEEEEEEvNS4_8identityENS4_13SM90_TMA_LOADES1B_vS1C_EENS_8epilogue10collective18CollectiveEpilogueINS1F_23Sm100TmaWarpSpecializedILi4ELi2ELi16ELb1ELb0EEEJSI_NS5_IJNST_ISF_SB_EENST_INSA_ILi16EEESB_EEEEESJ_SK_SJ_SK_NS1F_6fusion15FusionCallbacksIS1J_NS1O_17LinearCombinationISJ_fSJ_fLNS_15FloatRoundStyleE2EEESI_S1N_JEEENS4_5SM1004TMEM4LOAD26SM100_TMEM_LOAD_32dp32b16xES1D_NS12_INS13_ILi2ELi4ELi3EEES16_NST_INS5_IJS17_S1L_EEENS5_IJS1L_SB_EEEEEEENS4_39AutoVectorizingCopyWithAssumedAlignmentILi128EEENS4_14SM90_TMA_STOREES22_S24_S24_EEEvvEEEEvNT_6ParamsE,"",@"SHT_CUDA_INFO"
	.sectionflags	@""
	.align	4


	//----- nvinfo : EIATTR_CUDA_API_VERSION
	.align		4
        /*0000*/ 	.byte	0x04, 0x37
        /*0002*/ 	.short	(.L_31 - .L_30)
.L_30:
        /*0004*/ 	.word	0x00000082


	//----- nvinfo : EIATTR_KPARAM_INFO
	.align		4
.L_31:
        /*0008*/ 	.byte	0x04, 0x17
        /*000a*/ 	.short	(.L_33 - .L_32)
.L_32:
        /*000c*/ 	.word	0x00000000
        /*0010*/ 	.short	0x0000
        /*0012*/ 	.short	0x0000
        /*0014*/ 	.byte	0x00, 0xf0, 0x01, 0x20


	//----- nvinfo : EIATTR_AT_ENTRY_FRAGMENTS
	.align		4
.L_33:
        /*0018*/ 	.byte	0x04, 0x4f
        /*001a*/ 	.short	(.L_35 - .L_34)


	//   ....[0]....
.L_34:
        /*001c*/ 	.word	0x00000006


	//----- nvinfo : EIATTR_RESERVED_SMEM_USED
	.align		4
.L_35:
        /*0020*/ 	.byte	0x01, 0x41
	.zero		2


	//----- nvinfo : EIATTR_SPARSE_MMA_MASK
	.align		4
        /*0024*/ 	.byte	0x03, 0x50
        /*0026*/ 	.short	0x0000


	//----- nvinfo : EIATTR_TCGEN05_1CTA_USED
	.align		4
        /*0028*/ 	.byte	0x01, 0x51
	.zero		2


	//----- nvinfo : EIATTR_MAXREG_COUNT
	.align		4
        /*002c*/ 	.byte	0x03, 0x1b
        /*002e*/ 	.short	0x00ff


	//----- nvinfo : EIATTR_NUM_BARRIERS
	.align		4
        /*0030*/ 	.byte	0x02, 0x4c
        /*0032*/ 	.byte	0x07
	.zero		1


	//----- nvinfo : EIATTR_EXTERNS
	.align		4
        /*0034*/ 	.byte	0x04, 0x0f
        /*0036*/ 	.short	(.L_37 - .L_36)


	//   ....[0]....
	.align		4
.L_36:
        /*0038*/ 	.word	index@(__assertfail)


	//----- nvinfo : EIATTR_MERCURY_ISA_VERSION
	.align		4
.L_37:
        /*003c*/ 	.byte	0x03, 0x5f
        /*003e*/ 	.short	0x0101


	//----- nvinfo : EIATTR_INT_WARP_WIDE_INSTR_OFFSETS
	.align		4
        /*0040*/ 	.byte	0x04, 0x31
        /*0042*/ 	.short	(.L_39 - .L_38)


	//   ....[0]....
.L_38:
        /*0044*/ 	.word	0x00003ce0


	//   ....[1]....
        /*0048*/ 	.word	0x00003d10


	//   ....[2]....
        /*004c*/ 	.word	0x00003d30


	//   ....[3]....
        /*0050*/ 	.word	0x000048b0


	//   ....[4]....
        /*0054*/ 	.word	0x00004920


	//   ....[5]....
        /*0058*/ 	.word	0x000049f0


	//   ....[6]....
        /*005c*/ 	.word	0x00004a70


	//   ....[7]....
        /*0060*/ 	.word	0x00004b60


	//   ....[8]....
        /*0064*/ 	.word	0x00004be0


	//   ....[9]....
        /*0068*/ 	.word	0x00004cc0


	//   ....[10]....
        /*006c*/ 	.word	0x00004d70


	//----- nvinfo : EIATTR_COOP_GROUP_MASK_REGIDS
	.align		4
.L_39:
        /*0070*/ 	.byte	0x04, 0x29
        /*0072*/ 	.short	(.L_41 - .L_40)


	//   ....[0]....
.L_40:
        /*0074*/ 	.word	0xffffffff


	//   ....[1]....
        /*0078*/ 	.word	0xffffffff


	//   ....[2]....
        /*007c*/ 	.word	0xffffffff


	//   ....[3]....
        /*0080*/ 	.word	0xffffffff


	//   ....[4]....
        /*0084*/ 	.word	0xffffffff


	//   ....[5]....
        /*0088*/ 	.word	0xffffffff


	//   ....[6]....
        /*008c*/ 	.word	0xffffffff


	//   ....[7]....
        /*0090*/ 	.word	0xffffffff


	//   ....[8]....
        /*0094*/ 	.word	0xffffffff


	//   ....[9]....
        /*0098*/ 	.word	0xffffffff


	//   ....[10]....
        /*009c*/ 	.word	0xffffffff


	//   ....[11]....
        /*00a0*/ 	.word	0xffffffff


	//   ....[12]....
        /*00a4*/ 	.word	0xffffffff


	//   ....[13]....
        /*00a8*/ 	.word	0xffffffff


	//----- nvinfo : EIATTR_COOP_GROUP_INSTR_OFFSETS
	.align		4
.L_41:
        /*00ac*/ 	.byte	0x04, 0x28
        /*00ae*/ 	.short	(.L_43 - .L_42)


	//   ....[0]....
.L_42:
        /*00b0*/ 	.word	0x00000080


	//   ....[1]....
        /*00b4*/ 	.word	0x000004f0


	//   ....[2]....
        /*00b8*/ 	.word	0x000006a0


	//   ....[3]....
        /*00bc*/ 	.word	0x00000840


	//   ....[4]....
        /*00c0*/ 	.word	0x00000940


	//   ....[5]....
        /*00c4*/ 	.word	0x00000ab0


	//   ....[6]....
        /*00c8*/ 	.word	0x00000c50


	//   ....[7]....
        /*00cc*/ 	.word	0x00000e00


	//   ....[8]....
        /*00d0*/ 	.word	0x00002040


	//   ....[9]....
        /*00d4*/ 	.word	0x00002f30


	//   ....[10]....
        /*00d8*/ 	.word	0x00003140


	//   ....[11]....
        /*00dc*/ 	.word	0x00003170


	//   ....[12]....
        /*00e0*/ 	.word	0x00003bc0


	//   ....[13]....
        /*00e4*/ 	.word	0x00003df0


	//----- nvinfo : EIATTR_VRC_CTA_INIT_COUNT
	.align		4
.L_43:
        /*00e8*/ 	.byte	0x02, 0x4a
        /*00ea*/ 	.byte	0x80
	.zero		1


	//----- nvinfo : EIATTR_SYSCALL_OFFSETS
	.align		4
        /*00ec*/ 	.byte	0x04, 0x46
        /*00ee*/ 	.short	(.L_45 - .L_44)


	//   ....[0]....
.L_44:
        /*00f0*/ 	.word	0x000059d0


	//   ....[1]....
        /*00f4*/ 	.word	0x00005ac0


	//   ....[2]....
        /*00f8*/ 	.word	0x00006260


	//   ....[3]....
        /*00fc*/ 	.word	0x00006be0


	//   ....[4]....
        /*0100*/ 	.word	0x00007540


	//   ....[5]....
        /*0104*/ 	.word	0x00007e90


	//----- nvinfo : EIATTR_MBARRIER_INSTR_OFFSETS
	.align		4
.L_45:
        /*0108*/ 	.byte	0x04, 0x39
        /*010a*/ 	.short	(.L_47 - .L_46)


	//   ....[0]....
.L_46:
        /*010c*/ 	.word	0x00000610
        /*0110*/ 	.word	0x000000ff
        /*0114*/ 	.word	0x00000000
        /*0118*/ 	.short	0x0100
        /*011a*/ 	.byte	0x04
	.zero		1


	//   ....[1]....
        /*011c*/ 	.word	0x00000620
        /*0120*/ 	.word	0x000000ff
        /*0124*/ 	.word	0x00000020
        /*0128*/ 	.short	0x0100
        /*012a*/ 	.byte	0x04
	.zero		1


	//   ....[2]....
        /*012c*/ 	.word	0x00000630
        /*0130*/ 	.word	0x000000ff
        /*0134*/ 	.word	0x00000008
        /*0138*/ 	.short	0x0100
        /*013a*/ 	.byte	0x04
	.zero		1


	//   ....[3]....
        /*013c*/ 	.word	0x00000640
        /*0140*/ 	.word	0x000000ff
        /*0144*/ 	.word	0x00000028
        /*0148*/ 	.short	0x0100
        /*014a*/ 	.byte	0x04
	.zero		1


	//   ....[4]....
        /*014c*/ 	.word	0x00000650
        /*0150*/ 	.word	0x000000ff
        /*0154*/ 	.word	0x00000010
        /*0158*/ 	.short	0x0100
        /*015a*/ 	.byte	0x04
	.zero		1


	//   ....[5]....
        /*015c*/ 	.word	0x00000660
        /*0160*/ 	.word	0x000000ff
        /*0164*/ 	.word	0x00000030
        /*0168*/ 	.short	0x0100
        /*016a*/ 	.byte	0x04
	.zero		1


	//   ....[6]....
        /*016c*/ 	.word	0x00000670
        /*0170*/ 	.word	0x000000ff
        /*0174*/ 	.word	0x00000018
        /*0178*/ 	.short	0x0100
        /*017a*/ 	.byte	0x04
	.zero		1


	//   ....[7]....
        /*017c*/ 	.word	0x00000680
        /*0180*/ 	.word	0x000000ff
        /*0184*/ 	.word	0x00000038
        /*0188*/ 	.short	0x0100
        /*018a*/ 	.byte	0x04
	.zero		1


	//   ....[8]....
        /*018c*/ 	.word	0x000007b0
        /*0190*/ 	.word	0x000000ff
        /*0194*/ 	.word	0x00000040
        /*0198*/ 	.short	0x0100
        /*019a*/ 	.byte	0x04
	.zero		1


	//   ....[9]....
        /*019c*/ 	.word	0x000007c0
        /*01a0*/ 	.word	0x000000ff
        /*01a4*/ 	.word	0x00000060
        /*01a8*/ 	.short	0x0100
        /*01aa*/ 	.byte	0x04
	.zero		1


	//   ....[10]....
        /*01ac*/ 	.word	0x000007d0
        /*01b0*/ 	.word	0x000000ff
        /*01b4*/ 	.word	0x00000048
        /*01b8*/ 	.short	0x0100
        /*01ba*/ 	.byte	0x04
	.zero		1


	//   ....[11]....
        /*01bc*/ 	.word	0x000007e0
        /*01c0*/ 	.word	0x000000ff
        /*01c4*/ 	.word	0x00000068
        /*01c8*/ 	.short	0x0100
        /*01ca*/ 	.byte	0x04
	.zero		1


	//   ....[12]....
        /*01cc*/ 	.word	0x000007f0
        /*01d0*/ 	.word	0x000000ff
        /*01d4*/ 	.word	0x00000050
        /*01d8*/ 	.short	0x0100
        /*01da*/ 	.byte	0x04
	.zero		1


	//   ....[13]....
        /*01dc*/ 	.word	0x00000800
        /*01e0*/ 	.word	0x000000ff
        /*01e4*/ 	.word	0x00000070
        /*01e8*/ 	.short	0x0100
        /*01ea*/ 	.byte	0x04
	.zero		1


	//   ....[14]....
        /*01ec*/ 	.word	0x00000810
        /*01f0*/ 	.word	0x000000ff
        /*01f4*/ 	.word	0x00000058
        /*01f8*/ 	.short	0x0100
        /*01fa*/ 	.byte	0x04
	.zero		1


	//   ....[15]....
        /*01fc*/ 	.word	0x00000820
        /*0200*/ 	.word	0x000000ff
        /*0204*/ 	.word	0x00000078
        /*0208*/ 	.short	0x0100
        /*020a*/ 	.byte	0x04
	.zero		1


	//   ....[16]....
        /*020c*/ 	.word	0x00000910
        /*0210*/ 	.word	0x000000ff
        /*0214*/ 	.word	0x00000080
        /*0218*/ 	.short	0x0100
        /*021a*/ 	.byte	0x06
	.zero		1


	//   ....[17]....
        /*021c*/ 	.word	0x00000920
        /*0220*/ 	.word	0x000000ff
        /*0224*/ 	.word	0x00000088
        /*0228*/ 	.short	0x0100
        /*022a*/ 	.byte	0x06
	.zero		1


	//   ....[18]....
        /*022c*/ 	.word	0x00000a60
        /*0230*/ 	.word	0x000000ff
        /*0234*/ 	.word	0x00000090
        /*0238*/ 	.short	0x0100
        /*023a*/ 	.byte	0x06
	.zero		1


	//   ....[19]....
        /*023c*/ 	.word	0x00000a70
        /*0240*/ 	.word	0x000000ff
        /*0244*/ 	.word	0x000000a0
        /*0248*/ 	.short	0x0100
        /*024a*/ 	.byte	0x06
	.zero		1


	//   ....[20]....
        /*024c*/ 	.word	0x00000a80
        /*0250*/ 	.word	0x000000ff
        /*0254*/ 	.word	0x00000098
        /*0258*/ 	.short	0x0100
        /*025a*/ 	.byte	0x06
	.zero		1


	//   ....[21]....
        /*025c*/ 	.word	0x00000a90
        /*0260*/ 	.word	0x000000ff
        /*0264*/ 	.word	0x000000a8
        /*0268*/ 	.short	0x0100
        /*026a*/ 	.byte	0x06
	.zero		1


	//   ....[22]....
        /*026c*/ 	.word	0x00000bc0
        /*0270*/ 	.word	0x000000ff
        /*0274*/ 	.word	0x000000b0
        /*0278*/ 	.short	0x0100
        /*027a*/ 	.byte	0x04
	.zero		1


	//   ....[23]....
        /*027c*/ 	.word	0x00000bd0
        /*0280*/ 	.word	0x000000ff
        /*0284*/ 	.word	0x000000d0
        /*0288*/ 	.short	0x0100
        /*028a*/ 	.byte	0x04
	.zero		1


	//   ....[24]....
        /*028c*/ 	.word	0x00000be0
        /*0290*/ 	.word	0x000000ff
        /*0294*/ 	.word	0x000000b8
        /*0298*/ 	.short	0x0100
        /*029a*/ 	.byte	0x04
	.zero		1


	//   ....[25]....
        /*029c*/ 	.word	0x00000bf0
        /*02a0*/ 	.word	0x000000ff
        /*02a4*/ 	.word	0x000000d8
        /*02a8*/ 	.short	0x0100
        /*02aa*/ 	.byte	0x04
	.zero		1


	//   ....[26]....
        /*02ac*/ 	.word	0x00000c00
        /*02b0*/ 	.word	0x000000ff
        /*02b4*/ 	.word	0x000000c0
        /*02b8*/ 	.short	0x0100
        /*02ba*/ 	.byte	0x04
	.zero		1


	//   ....[27]....
        /*02bc*/ 	.word	0x00000c10
        /*02c0*/ 	.word	0x000000ff
        /*02c4*/ 	.word	0x000000e0
        /*02c8*/ 	.short	0x0100
        /*02ca*/ 	.byte	0x04
	.zero		1


	//   ....[28]....
        /*02cc*/ 	.word	0x00000c20
        /*02d0*/ 	.word	0x000000ff
        /*02d4*/ 	.word	0x000000c8
        /*02d8*/ 	.short	0x0100
        /*02da*/ 	.byte	0x04
	.zero		1


	//   ....[29]....
        /*02dc*/ 	.word	0x00000c30
        /*02e0*/ 	.word	0x000000ff
        /*02e4*/ 	.word	0x000000e8
        /*02e8*/ 	.short	0x0100
        /*02ea*/ 	.byte	0x04
	.zero		1


	//   ....[30]....
        /*02ec*/ 	.word	0x00000d20
        /*02f0*/ 	.word	0x000000ff
        /*02f4*/ 	.word	0x000000f0
        /*02f8*/ 	.short	0x0100
        /*02fa*/ 	.byte	0x04
	.zero		1


	//   ....[31]....
        /*02fc*/ 	.word	0x00000d30
        /*0300*/ 	.word	0x000000ff
        /*0304*/ 	.word	0x00000100
        /*0308*/ 	.short	0x0100
        /*030a*/ 	.byte	0x04
	.zero		1


	//   ....[32]....
        /*030c*/ 	.word	0x00000d40
        /*0310*/ 	.word	0x000000ff
        /*0314*/ 	.word	0x000000f8
        /*0318*/ 	.short	0x0100
        /*031a*/ 	.byte	0x04
	.zero		1


	//   ....[33]....
        /*031c*/ 	.word	0x00000d50
        /*0320*/ 	.word	0x000000ff
        /*0324*/ 	.word	0x00000108
        /*0328*/ 	.short	0x0100
        /*032a*/ 	.byte	0x04
	.zero		1


	//   ....[34]....
        /*032c*/ 	.word	0x000018e0
        /*0330*/ 	.word	0x00000000
        /*0334*/ 	.word	0x00000100
        /*0338*/ 	.short	0x010a
        /*033a*/ 	.byte	0xff
	.zero		1


	//   ....[35]....
        /*033c*/ 	.word	0x00001910
        /*0340*/ 	.word	0x00000000
        /*0344*/ 	.word	0x000000f0
        /*0348*/ 	.short	0x0101
        /*034a*/ 	.byte	0xff
	.zero		1


	//   ....[36]....
        /*034c*/ 	.word	0x000019c0
        /*0350*/ 	.word	0x000000ff
        /*0354*/ 	.word	0x00000020
        /*0358*/ 	.short	0x010a
        /*035a*/ 	.byte	0x04
	.zero		1


	//   ....[37]....
        /*035c*/ 	.word	0x00001a40
        /*0360*/ 	.word	0x000000ff
        /*0364*/ 	.word	0x00000020
        /*0368*/ 	.short	0x010a
        /*036a*/ 	.byte	0x21
	.zero		1


	//   ....[38]....
        /*036c*/ 	.word	0x00001bd0
        /*0370*/ 	.word	0x000000ff
        /*0374*/ 	.word	0x00000020
        /*0378*/ 	.short	0x010a
        /*037a*/ 	.byte	0x08
	.zero		1


	//   ....[39]....
        /*037c*/ 	.word	0x00001d00
        /*0380*/ 	.word	0x000000ff
        /*0384*/ 	.word	0x00000088
        /*0388*/ 	.short	0x0101
        /*038a*/ 	.byte	0x07
	.zero		1


	//   ....[40]....
        /*038c*/ 	.word	0x00001d20
        /*0390*/ 	.word	0x000000ff
        /*0394*/ 	.word	0x00000020
        /*0398*/ 	.short	0x010a
        /*039a*/ 	.byte	0x04
	.zero		1


	//   ....[41]....
        /*039c*/ 	.word	0x00001da0
        /*03a0*/ 	.word	0x000000ff
        /*03a4*/ 	.word	0x00000020
        /*03a8*/ 	.short	0x010a
        /*03aa*/ 	.byte	0x11
	.zero		1


	//   ....[42]....
        /*03ac*/ 	.word	0x00001f30
        /*03b0*/ 	.word	0x000000ff
        /*03b4*/ 	.word	0x00000020
        /*03b8*/ 	.short	0x010a
        /*03ba*/ 	.byte	0x06
	.zero		1


	//   ....[43]....
        /*03bc*/ 	.word	0x00002070
        /*03c0*/ 	.word	0x00000003
        /*03c4*/ 	.word	0x00000090
        /*03c8*/ 	.short	0x010a
        /*03ca*/ 	.byte	0xff
	.zero		1


	//   ....[44]....
        /*03cc*/ 	.word	0x000021c0
        /*03d0*/ 	.word	0x00000000
        /*03d4*/ 	.word	0x00000000
        /*03d8*/ 	.short	0x0101
        /*03da*/ 	.byte	0xff
	.zero		1


	//   ....[45]....
        /*03dc*/ 	.word	0x00002780
        /*03e0*/ 	.word	0x000000ff
        /*03e4*/ 	.word	0x00000000
        /*03e8*/ 	.short	0x010a
        /*03ea*/ 	.byte	0x04
	.zero		1


	//   ....[46]....
        /*03ec*/ 	.word	0x00002810
        /*03f0*/ 	.word	0x000000ff
        /*03f4*/ 	.word	0x00000000
        /*03f8*/ 	.short	0x010a
        /*03fa*/ 	.byte	0x05
	.zero		1


	//   ....[47]....
        /*03fc*/ 	.word	0x000028a0
        /*0400*/ 	.word	0x000000ff
        /*0404*/ 	.word	0x00000000
        /*0408*/ 	.short	0x010a
        /*040a*/ 	.byte	0x05
	.zero		1


	//   ....[48]....
        /*040c*/ 	.word	0x00002940
        /*0410*/ 	.word	0x00000000
        /*0414*/ 	.word	0x00000000
        /*0418*/ 	.short	0x010a
        /*041a*/ 	.byte	0xff
	.zero		1


	//   ....[49]....
        /*041c*/ 	.word	0x00002a80
        /*0420*/ 	.word	0x00000002
        /*0424*/ 	.word	0x000000f0
        /*0428*/ 	.short	0x010a
        /*042a*/ 	.byte	0xff
	.zero		1


	//   ....[50]....
        /*042c*/ 	.word	0x00002af0
        /*0430*/ 	.word	0x00000002
        /*0434*/ 	.word	0x00000000
        /*0438*/ 	.short	0x0101
        /*043a*/ 	.byte	0xff
	.zero		1


	//   ....[51]....
        /*043c*/ 	.word	0x00002b10
        /*0440*/ 	.word	0x000000ff
        /*0444*/ 	.word	0x000000a0
        /*0448*/ 	.short	0x010a
        /*044a*/ 	.byte	0x04
	.zero		1


	//   ....[52]....
        /*044c*/ 	.word	0x00002c30
        /*0450*/ 	.word	0x00000002
        /*0454*/ 	.word	0x00000090
        /*0458*/ 	.short	0x010a
        /*045a*/ 	.byte	0xff
	.zero		1


	//   ....[53]....
        /*045c*/ 	.word	0x00002d30
        /*0460*/ 	.word	0x00000002
        /*0464*/ 	.word	0x00000000
        /*0468*/ 	.short	0x0101
        /*046a*/ 	.byte	0xff
	.zero		1


	//   ....[54]....
        /*046c*/ 	.word	0x00002dc0
        /*0470*/ 	.word	0x000000ff
        /*0474*/ 	.word	0x000000a0
        /*0478*/ 	.short	0x0106
        /*047a*/ 	.byte	0x04
	.zero		1


	//   ....[55]....
        /*047c*/ 	.word	0x00002de0
        /*0480*/ 	.word	0x000000ff
        /*0484*/ 	.word	0x000000a0
        /*0488*/ 	.short	0x010a
        /*048a*/ 	.byte	0x04
	.zero		1


	//   ....[56]....
        /*048c*/ 	.word	0x00002e70
        /*0490*/ 	.word	0x000000ff
        /*0494*/ 	.word	0x000000a0
        /*0498*/ 	.short	0x0106
        /*049a*/ 	.byte	0x07
	.zero		1


	//   ....[57]....
        /*049c*/ 	.word	0x00002eb0
        /*04a0*/ 	.word	0x00000000
        /*04a4*/ 	.word	0x000000a0
        /*04a8*/ 	.short	0x010a
        /*04aa*/ 	.byte	0xff
	.zero		1


	//   ....[58]....
        /*04ac*/ 	.word	0x00003410
        /*04b0*/ 	.word	0x00000000
        /*04b4*/ 	.word	0x00000090
        /*04b8*/ 	.short	0x010a
        /*04ba*/ 	.byte	0xff
	.zero		1


	//   ....[59]....
        /*04bc*/ 	.word	0x00003520
        /*04c0*/ 	.word	0x00000003
        /*04c4*/ 	.word	0x00000000
        /*04c8*/ 	.short	0x0101
        /*04ca*/ 	.byte	0xff
	.zero		1


	//   ....[60]....
        /*04cc*/ 	.word	0x00003530
        /*04d0*/ 	.word	0x000000ff
        /*04d4*/ 	.word	0x00000000
        /*04d8*/ 	.short	0x010a
        /*04da*/ 	.byte	0x04
	.zero		1


	//   ....[61]....
        /*04dc*/ 	.word	0x00003550
        /*04e0*/ 	.word	0x000000ff
        /*04e4*/ 	.word	0x000000d0
        /*04e8*/ 	.short	0x010a
        /*04ea*/ 	.byte	0x1e
	.zero		1


	//   ....[62]....
        /*04ec*/ 	.word	0x00003620
        /*04f0*/ 	.word	0x000000ff
        /*04f4*/ 	.word	0x00000000
        /*04f8*/ 	.short	0x010a
        /*04fa*/ 	.byte	0x05
	.zero		1


	//   ....[63]....
        /*04fc*/ 	.word	0x00003760
        /*0500*/ 	.word	0x000000ff
        /*0504*/ 	.word	0x00000000
        /*0508*/ 	.short	0x010a
        /*050a*/ 	.byte	0x04
	.zero		1


	//   ....[64]....
        /*050c*/ 	.word	0x000039f0
        /*0510*/ 	.word	0x000000ff
        /*0514*/ 	.word	0x00000000
        /*0518*/ 	.short	0x010a
        /*051a*/ 	.byte	0x04
	.zero		1


	//   ....[65]....
        /*051c*/ 	.word	0x00003a80
        /*0520*/ 	.word	0x000000ff
        /*0524*/ 	.word	0x00000000
        /*0528*/ 	.short	0x010a
        /*052a*/ 	.byte	0x05
	.zero		1


	//   ....[66]....
        /*052c*/ 	.word	0x00003b10
        /*0530*/ 	.word	0x000000ff
        /*0534*/ 	.word	0x00000000
        /*0538*/ 	.short	0x010a
        /*053a*/ 	.byte	0x05
	.zero		1


	//   ....[67]....
        /*053c*/ 	.word	0x00003ba0
        /*0540*/ 	.word	0x000000ff
        /*0544*/ 	.word	0x00000000
        /*0548*/ 	.short	0x010a
        /*054a*/ 	.byte	0x04
	.zero		1


	//   ....[68]....
        /*054c*/ 	.word	0x000040b0
        /*0550*/ 	.word	0x0000000c
        /*0554*/ 	.word	0x00000090
        /*0558*/ 	.short	0x010a
        /*055a*/ 	.byte	0xff
	.zero		1


	//   ....[69]....
        /*055c*/ 	.word	0x00004220
        /*0560*/ 	.word	0x00000000
        /*0564*/ 	.word	0x00000000
        /*0568*/ 	.short	0x0101
        /*056a*/ 	.byte	0xff
	.zero		1


	//   ....[70]....
        /*056c*/ 	.word	0x000046b0
        /*0570*/ 	.word	0x000000ff
        /*0574*/ 	.word	0x00000088
        /*0578*/ 	.short	0x010a
        /*057a*/ 	.byte	0x15
	.zero		1


	//   ....[71]....
        /*057c*/ 	.word	0x00004830
        /*0580*/ 	.word	0x000000ff
        /*0584*/ 	.word	0x00000060
        /*0588*/ 	.short	0x010a
        /*058a*/ 	.byte	0x15
	.zero		1


	//   ....[72]....
        /*058c*/ 	.word	0x000049a0
        /*0590*/ 	.word	0x000000ff
        /*0594*/ 	.word	0x00000040
        /*0598*/ 	.short	0x010b
        /*059a*/ 	.byte	0x15
	.zero		1


	//   ....[73]....
        /*059c*/ 	.word	0x000049b0
        /*05a0*/ 	.word	0x000000ff
        /*05a4*/ 	.word	0x00000000
        /*05a8*/ 	.short	0x0101
        /*05aa*/ 	.byte	0x28
	.zero		1


	//   ....[74]....
        /*05ac*/ 	.word	0x000049c0
        /*05b0*/ 	.word	0x000000ff
        /*05b4*/ 	.word	0x00000068
        /*05b8*/ 	.short	0x010a
        /*05ba*/ 	.byte	0x15
	.zero		1


	//   ....[75]....
        /*05bc*/ 	.word	0x00004b10
        /*05c0*/ 	.word	0x000000ff
        /*05c4*/ 	.word	0x00000048
        /*05c8*/ 	.short	0x010b
        /*05ca*/ 	.byte	0x15
	.zero		1


	//   ....[76]....
        /*05cc*/ 	.word	0x00004b20
        /*05d0*/ 	.word	0x000000ff
        /*05d4*/ 	.word	0x00000000
        /*05d8*/ 	.short	0x0101
        /*05da*/ 	.byte	0x27
	.zero		1


	//   ....[77]....
        /*05dc*/ 	.word	0x00004b30
        /*05e0*/ 	.word	0x000000ff
        /*05e4*/ 	.word	0x00000070
        /*05e8*/ 	.short	0x010a
        /*05ea*/ 	.byte	0x15
	.zero		1


	//   ....[78]....
        /*05ec*/ 	.word	0x00004c70
        /*05f0*/ 	.word	0x000000ff
        /*05f4*/ 	.word	0x00000050
        /*05f8*/ 	.short	0x010b
        /*05fa*/ 	.byte	0x15
	.zero		1


	//   ....[79]....
        /*05fc*/ 	.word	0x00004c80
        /*0600*/ 	.word	0x000000ff
        /*0604*/ 	.word	0x00000000
        /*0608*/ 	.short	0x0101
        /*060a*/ 	.byte	0x26
	.zero		1


	//   ....[80]....
        /*060c*/ 	.word	0x00004c90
        /*0610*/ 	.word	0x000000ff
        /*0614*/ 	.word	0x00000078
        /*0618*/ 	.short	0x010a
        /*061a*/ 	.byte	0x15
	.zero		1


	//   ....[81]....
        /*061c*/ 	.word	0x00004e90
        /*0620*/ 	.word	0x000000ff
        /*0624*/ 	.word	0x00000058
        /*0628*/ 	.short	0x010b
        /*062a*/ 	.byte	0x15
	.zero		1


	//   ....[82]....
        /*062c*/ 	.word	0x00004ea0
        /*0630*/ 	.word	0x000000ff
        /*0634*/ 	.word	0x00000000
        /*0638*/ 	.short	0x0101
        /*063a*/ 	.byte	0x25
	.zero		1


	//   ....[83]....
        /*063c*/ 	.word	0x00004ed0
        /*0640*/ 	.word	0x000000ff
        /*0644*/ 	.word	0x00000060
        /*0648*/ 	.short	0x010a
        /*064a*/ 	.byte	0x15
	.zero		1


	//   ....[84]....
        /*064c*/ 	.word	0x00004ef0
        /*0650*/ 	.word	0x000000ff
        /*0654*/ 	.word	0x00000068
        /*0658*/ 	.short	0x010a
        /*065a*/ 	.byte	0x15
	.zero		1


	//   ....[85]....
        /*065c*/ 	.word	0x00004f10
        /*0660*/ 	.word	0x000000ff
        /*0664*/ 	.word	0x00000070
        /*0668*/ 	.short	0x010a
        /*066a*/ 	.byte	0x15
	.zero		1


	//   ....[86]....
        /*066c*/ 	.word	0x00004f50
        /*0670*/ 	.word	0x00000000
        /*0674*/ 	.word	0x00000078
        /*0678*/ 	.short	0x010a
        /*067a*/ 	.byte	0xff
	.zero		1


	//   ....[87]....
        /*067c*/ 	.word	0x00005260
        /*0680*/ 	.word	0x00000003
        /*0684*/ 	.word	0x00000090
        /*0688*/ 	.short	0x010a
        /*068a*/ 	.byte	0xff
	.zero		1


	//   ....[88]....
        /*068c*/ 	.word	0x000053e0
        /*0690*/ 	.word	0x00000000
        /*0694*/ 	.word	0x00000000
        /*0698*/ 	.short	0x0101
        /*069a*/ 	.byte	0xff
	.zero		1


	//   ....[89]....
        /*069c*/ 	.word	0x00005f20
        /*06a0*/ 	.word	0x000000ff
        /*06a4*/ 	.word	0x00000040
        /*06a8*/ 	.short	0x010a
        /*06aa*/ 	.byte	0x2d
	.zero		1


	//   ....[90]....
        /*06ac*/ 	.word	0x00005f60
        /*06b0*/ 	.word	0x00000046
        /*06b4*/ 	.word	0x000000b0
        /*06b8*/ 	.short	0x010a
        /*06ba*/ 	.byte	0xff
	.zero		1


	//   ....[91]....
        /*06bc*/ 	.word	0x00006050
        /*06c0*/ 	.word	0x000000ff
        /*06c4*/ 	.word	0x00000040
        /*06c8*/ 	.short	0x010a
        /*06ca*/ 	.byte	0x2d
	.zero		1


	//   ....[92]....
        /*06cc*/ 	.word	0x00006140
        /*06d0*/ 	.word	0x00000046
        /*06d4*/ 	.word	0x000000b0
        /*06d8*/ 	.short	0x010a
        /*06da*/ 	.byte	0xff
	.zero		1


	//   ....[93]....
        /*06dc*/ 	.word	0x00006910
        /*06e0*/ 	.word	0x00000000
        /*06e4*/ 	.word	0x00000000
        /*06e8*/ 	.short	0x0101
        /*06ea*/ 	.byte	0xff
	.zero		1


	//   ....[94]....
        /*06ec*/ 	.word	0x00006920
        /*06f0*/ 	.word	0x00000002
        /*06f4*/ 	.word	0x00000040
        /*06f8*/ 	.short	0x010a
        /*06fa*/ 	.byte	0xff
	.zero		1


	//   ....[95]....
        /*06fc*/ 	.word	0x00006a00
        /*0700*/ 	.word	0x00000002
        /*0704*/ 	.word	0x00000040
        /*0708*/ 	.short	0x010a
        /*070a*/ 	.byte	0xff
	.zero		1


	//   ....[96]....
        /*070c*/ 	.word	0x00007270
        /*0710*/ 	.word	0x00000000
        /*0714*/ 	.word	0x00000000
        /*0718*/ 	.short	0x0101
        /*071a*/ 	.byte	0xff
	.zero		1


	//   ....[97]....
        /*071c*/ 	.word	0x00007290
        /*0720*/ 	.word	0x00000006
        /*0724*/ 	.word	0x00000040
        /*0728*/ 	.short	0x010a
        /*072a*/ 	.byte	0xff
	.zero		1


	//   ....[98]....
        /*072c*/ 	.word	0x00007360
        /*0730*/ 	.word	0x00000006
        /*0734*/ 	.word	0x00000040
        /*0738*/ 	.short	0x010a
        /*073a*/ 	.byte	0xff
	.zero		1


	//   ....[99]....
        /*073c*/ 	.word	0x00007bc0
        /*0740*/ 	.word	0x0000000e
        /*0744*/ 	.word	0x00000000
        /*0748*/ 	.short	0x0101
        /*074a*/ 	.byte	0xff
	.zero		1


	//   ....[100]....
        /*074c*/ 	.word	0x00007be0
        /*0750*/ 	.word	0x00000000
        /*0754*/ 	.word	0x00000040
        /*0758*/ 	.short	0x010a
        /*075a*/ 	.byte	0xff
	.zero		1


	//   ....[101]....
        /*075c*/ 	.word	0x00007cb0
        /*0760*/ 	.word	0x00000000
        /*0764*/ 	.word	0x00000040
        /*0768*/ 	.short	0x010a
        /*076a*/ 	.byte	0xff
	.zero		1


	//   ....[102]....
        /*076c*/ 	.word	0x00008190
        /*0770*/ 	.word	0x000000ff
        /*0774*/ 	.word	0x00000000
        /*0778*/ 	.short	0x0101
        /*077a*/ 	.byte	0x04
	.zero		1


	//   ....[103]....
        /*077c*/ 	.word	0x00008580
        /*0780*/ 	.word	0x00000000
        /*0784*/ 	.word	0x00000000
        /*0788*/ 	.short	0x0101
        /*078a*/ 	.byte	0xff
	.zero		1


	//   ....[104]....
        /*078c*/ 	.word	0x00008830
        /*0790*/ 	.word	0x000000ff
        /*0794*/ 	.word	0x00000000
        /*0798*/ 	.short	0x0101
        /*079a*/ 	.byte	0x04
	.zero		1


	//   ....[105]....
        /*079c*/ 	.word	0x00008850
        /*07a0*/ 	.word	0x00000000
        /*07a4*/ 	.word	0x00000100
        /*07a8*/ 	.short	0x010a
        /*07aa*/ 	.byte	0xff
	.zero		1


	//   ....[106]....
        /*07ac*/ 	.word	0x000088b0
        /*07b0*/ 	.word	0x00000000
        /*07b4*/ 	.word	0x00000020
        /*07b8*/ 	.short	0x010a
        /*07ba*/ 	.byte	0xff
	.zero		1


	//   ....[107]....
        /*07bc*/ 	.word	0x00008910
        /*07c0*/ 	.word	0x00000000
        /*07c4*/ 	.word	0x00000020
        /*07c8*/ 	.short	0x010a
        /*07ca*/ 	.byte	0xff
	.zero		1


	//   ....[108]....
        /*07cc*/ 	.word	0x00008960
        /*07d0*/ 	.word	0x00000003
        /*07d4*/ 	.word	0x00000090
        /*07d8*/ 	.short	0x010a
        /*07da*/ 	.byte	0xff
	.zero		1


	//   ....[109]....
        /*07dc*/ 	.word	0x000089c0
        /*07e0*/ 	.word	0x00000000
        /*07e4*/ 	.word	0x00000000
        /*07e8*/ 	.short	0x010a
        /*07ea*/ 	.byte	0xff
	.zero		1


	//   ....[110]....
        /*07ec*/ 	.word	0x00008a20
        /*07f0*/ 	.word	0x00000000
        /*07f4*/ 	.word	0x00000000
        /*07f8*/ 	.short	0x010a
        /*07fa*/ 	.byte	0xff
	.zero		1


	//   ....[111]....
        /*07fc*/ 	.word	0x00008a80
        /*0800*/ 	.word	0x00000000
        /*0804*/ 	.word	0x00000000
        /*0808*/ 	.short	0x010a
        /*080a*/ 	.byte	0xff
	.zero		1


	//   ....[112]....
        /*080c*/ 	.word	0x00008ad0
        /*0810*/ 	.word	0x00000002
        /*0814*/ 	.word	0x000000f0
        /*0818*/ 	.short	0x010a
        /*081a*/ 	.byte	0xff
	.zero		1


	//   ....[113]....
        /*081c*/ 	.word	0x00008b30
        /*0820*/ 	.word	0x00000002
        /*0824*/ 	.word	0x000000a0
        /*0828*/ 	.short	0x010a
        /*082a*/ 	.byte	0xff
	.zero		1


	//   ....[114]....
        /*082c*/ 	.word	0x00008b80
        /*0830*/ 	.word	0x00000002
        /*0834*/ 	.word	0x00000090
        /*0838*/ 	.short	0x010a
        /*083a*/ 	.byte	0xff
	.zero		1


	//   ....[115]....
        /*083c*/ 	.word	0x00008be0
        /*0840*/ 	.word	0x00000000
        /*0844*/ 	.word	0x000000a0
        /*0848*/ 	.short	0x010a
        /*084a*/ 	.byte	0xff
	.zero		1


	//   ....[116]....
        /*084c*/ 	.word	0x00008c30
        /*0850*/ 	.word	0x00000000
        /*0854*/ 	.word	0x00000090
        /*0858*/ 	.short	0x010a
        /*085a*/ 	.byte	0xff
	.zero		1


	//   ....[117]....
        /*085c*/ 	.word	0x00008c90
        /*0860*/ 	.word	0x00000002
        /*0864*/ 	.word	0x000000d0
        /*0868*/ 	.short	0x010a
        /*086a*/ 	.byte	0xff
	.zero		1


	//   ....[118]....
        /*086c*/ 	.word	0x00008cf0
        /*0870*/ 	.word	0x00000000
        /*0874*/ 	.word	0x00000000
        /*0878*/ 	.short	0x010a
        /*087a*/ 	.byte	0xff
	.zero		1


	//   ....[119]....
        /*087c*/ 	.word	0x00008d50
        /*0880*/ 	.word	0x00000000
        /*0884*/ 	.word	0x00000000
        /*0888*/ 	.short	0x010a
        /*088a*/ 	.byte	0xff
	.zero		1


	//   ....[120]....
        /*088c*/ 	.word	0x00008db0
        /*0890*/ 	.word	0x00000000
        /*0894*/ 	.word	0x00000000
        /*0898*/ 	.short	0x010a
        /*089a*/ 	.byte	0xff
	.zero		1


	//   ....[121]....
        /*089c*/ 	.word	0x00008e10
        /*08a0*/ 	.word	0x00000000
        /*08a4*/ 	.word	0x00000000
        /*08a8*/ 	.short	0x010a
        /*08aa*/ 	.byte	0xff
	.zero		1


	//   ....[122]....
        /*08ac*/ 	.word	0x00008e70
        /*08b0*/ 	.word	0x00000000
        /*08b4*/ 	.word	0x00000000
        /*08b8*/ 	.short	0x010a
        /*08ba*/ 	.byte	0xff
	.zero		1


	//   ....[123]....
        /*08bc*/ 	.word	0x00008ec0
        /*08c0*/ 	.word	0x0000000c
        /*08c4*/ 	.word	0x00000090
        /*08c8*/ 	.short	0x010a
        /*08ca*/ 	.byte	0xff
	.zero		1


	//   ....[124]....
        /*08cc*/ 	.word	0x00008f20
        /*08d0*/ 	.word	0x00000000
        /*08d4*/ 	.word	0x00000088
        /*08d8*/ 	.short	0x010a
        /*08da*/ 	.byte	0xff
	.zero		1


	//   ....[125]....
        /*08dc*/ 	.word	0x00008f80
        /*08e0*/ 	.word	0x00000000
        /*08e4*/ 	.word	0x00000060
        /*08e8*/ 	.short	0x010a
        /*08ea*/ 	.byte	0xff
	.zero		1


	//   ....[126]....
        /*08ec*/ 	.word	0x00008fe0
        /*08f0*/ 	.word	0x00000000
        /*08f4*/ 	.word	0x00000068
        /*08f8*/ 	.short	0x010a
        /*08fa*/ 	.byte	0xff
	.zero		1


	//   ....[127]....
        /*08fc*/ 	.word	0x00009040
        /*0900*/ 	.word	0x00000000
        /*0904*/ 	.word	0x00000070
        /*0908*/ 	.short	0x010a
        /*090a*/ 	.byte	0xff
	.zero		1


	//   ....[128]....
        /*090c*/ 	.word	0x000090a0
        /*0910*/ 	.word	0x00000000
        /*0914*/ 	.word	0x00000078
        /*0918*/ 	.short	0x010a
        /*091a*/ 	.byte	0xff
	.zero		1


	//   ....[129]....
        /*091c*/ 	.word	0x00009100
        /*0920*/ 	.word	0x00000000
        /*0924*/ 	.word	0x00000060
        /*0928*/ 	.short	0x010a
        /*092a*/ 	.byte	0xff
	.zero		1


	//   ....[130]....
        /*092c*/ 	.word	0x00009160
        /*0930*/ 	.word	0x00000000
        /*0934*/ 	.word	0x00000068
        /*0938*/ 	.short	0x010a
        /*093a*/ 	.byte	0xff
	.zero		1


	//   ....[131]....
        /*093c*/ 	.word	0x000091c0
        /*0940*/ 	.word	0x00000000
        /*0944*/ 	.word	0x00000070
        /*0948*/ 	.short	0x010a
        /*094a*/ 	.byte	0xff
	.zero		1


	//   ....[132]....
        /*094c*/ 	.word	0x00009210
        /*0950*/ 	.word	0x00000003
        /*0954*/ 	.word	0x00000090
        /*0958*/ 	.short	0x010a
        /*095a*/ 	.byte	0xff
	.zero		1


	//   ....[133]....
        /*095c*/ 	.word	0x00009270
        /*0960*/ 	.word	0x00000002
        /*0964*/ 	.word	0x00000040
        /*0968*/ 	.short	0x010a
        /*096a*/ 	.byte	0xff
	.zero		1


	//   ....[134]....
        /*096c*/ 	.word	0x000092c0
        /*0970*/ 	.word	0x00000046
        /*0974*/ 	.word	0x000000b0
        /*0978*/ 	.short	0x010a
        /*097a*/ 	.byte	0xff
	.zero		1


	//   ....[135]....
        /*097c*/ 	.word	0x00009310
        /*0980*/ 	.word	0x00000002
        /*0984*/ 	.word	0x00000040
        /*0988*/ 	.short	0x010a
        /*098a*/ 	.byte	0xff
	.zero		1


	//   ....[136]....
        /*098c*/ 	.word	0x00009360
        /*0990*/ 	.word	0x00000006
        /*0994*/ 	.word	0x00000040
        /*0998*/ 	.short	0x010a
        /*099a*/ 	.byte	0xff
	.zero		1


	//   ....[137]....
        /*099c*/ 	.word	0x000093b0
        /*09a0*/ 	.word	0x00000000
        /*09a4*/ 	.word	0x00000040
        /*09a8*/ 	.short	0x010a
        /*09aa*/ 	.byte	0xff
	.zero		1


	//----- nvinfo : EIATTR_NUM_MBARRIERS
	.align		4
.L_47:
        /*09ac*/ 	.byte	0x03, 0x38
        /*09ae*/ 	.short	0x0022


	//----- nvinfo : EIATTR_EXIT_INSTR_OFFSETS
	.align		4
        /*09b0*/ 	.byte	0x04, 0x1c
        /*09b2*/ 	.short	(.L_49 - .L_48)


	//   ....[0]....
.L_48:
        /*09b4*/ 	.word	0x00002970


	//   ....[1]....
        /*09b8*/ 	.word	0x00002e80


	//   ....[2]....
        /*09bc*/ 	.word	0x00002ee0


	//   ....[3]....
        /*09c0*/ 	.word	0x00003e00


	//   ....[4]....
        /*09c4*/ 	.word	0x00004f80


	//   ....[5]....
        /*09c8*/ 	.word	0x00004fc0


	//   ....[6]....
        /*09cc*/ 	.word	0x00008710


	//   ....[7]....
        /*09d0*/ 	.word	0x00008790


	//   ....[8]....
        /*09d4*/ 	.word	0x000087c0


	//   ....[9]....
        /*09d8*/ 	.word	0x00008840


	//----- nvinfo : EIATTR_MAX_THREADS
	.align		4
.L_49:
        /*09dc*/ 	.byte	0x04, 0x05
        /*09de*/ 	.short	(.L_51 - .L_50)
.L_50:
        /*09e0*/ 	.word	0x00000100
        /*09e4*/ 	.word	0x00000001
        /*09e8*/ 	.word	0x00000001


	//----- nvinfo : EIATTR_CRS_STACK_SIZE
	.align		4
.L_51:
        /*09ec*/ 	.byte	0x04, 0x1e
        /*09ee*/ 	.short	(.L_53 - .L_52)
.L_52:
        /*09f0*/ 	.word	0x00000000


	//----- nvinfo : EIATTR_CBANK_PARAM_SIZE
	.align		4
.L_53:
        /*09f4*/ 	.byte	0x03, 0x19
        /*09f6*/ 	.short	0x0800


	//----- nvinfo : EIATTR_PARAM_CBANK
	.align		4
        /*09f8*/ 	.byte	0x04, 0x0a
        /*09fa*/ 	.short	(.L_55 - .L_54)
	.align		4
.L_54:
        /*09fc*/ 	.word	index@(.nv.constant0._ZN7cutlass13device_kernelINS_4gemm6kernel13GemmUniversalIN4cute5tupleIJiiiiEEENS1_10collective13CollectiveMmaINS1_35MainloopSm100TmaUmmaWarpSpecializedILi4ELi2ELi4ENS5_IJNS4_1CILi1EEENSA_ILi2EEESB_EEEEENS5_IJNSA_ILi128EEENSA_ILi64EEENSA_ILi32EEEEEENS_10tfloat32_tENS5_IJlSB_lEEESJ_SK_NS4_8TiledMMAINS4_8MMA_AtomIJNS4_17SM100_MMA_TF32_SSISJ_SJ_fLi128ELi64ELNS4_4UMMA5MajorE0ELSP_0ELNSO_7ScaleInE0ELSQ_0EEEEEENS4_6LayoutINS5_IJSB_SB_SB_EEENS5_IJNSA_ILi0EEESV_SV_EEEEENS5_IJNS4_10UnderscoreESY_SY_EEEEENS4_23SM90_TMA_LOAD_MULTICASTENS4_14ComposedLayoutINS4_7SwizzleILi3ELi4ELi3EEENS4_18smem_ptr_flag_bitsILi32EEENST_INS5_IJNSA_ILi8EEESH_EEENS5_IJSH_SB_EEEEEEEvNS4_8identityENS4_13SM90_TMA_LOADES1B_vS1C_EENS_8epilogue10collective18CollectiveEpilogueINS1F_23Sm100TmaWarpSpecializedILi4ELi2ELi16ELb1ELb0EEEJSI_NS5_IJNST_ISF_SB_EENST_INSA_ILi16EEESB_EEEEESJ_SK_SJ_SK_NS1F_6fusion15FusionCallbacksIS1J_NS1O_17LinearCombinationISJ_fSJ_fLNS_15FloatRoundStyleE2EEESI_S1N_JEEENS4_5SM1004TMEM4LOAD26SM100_TMEM_LOAD_32dp32b16xES1D_NS12_INS13_ILi2ELi4ELi3EEES16_NST_INS5_IJS17_S1L_EEENS5_IJS1L_SB_EEEEEEENS4_39AutoVectorizingCopyWithAssumedAlignmentILi128EEENS4_14SM90_TMA_STOREES22_S24_S24_EEEvvEEEEvNT_6ParamsE)
        /*0a00*/ 	.short	0x0380
        /*0a02*/ 	.short	0x0800


	//----- nvinfo : EIATTR_SW_WAR
	.align		4
.L_55:
        /*0a04*/ 	.byte	0x04, 0x36
        /*0a06*/ 	.short	(.L_57 - .L_56)
.L_56:
        /*0a08*/ 	.word	0x00000008
.L_57:


//--------------------- .nv.callgraph             --------------------------
	.section	.nv.callgraph,"",@"SHT_CUDA_CALLGRAPH"
	.align	4
	.sectionentsize	8
	.align		4
        /*0000*/ 	.word	0x00000000
	.align		4
        /*0004*/ 	.word	0xffffffff
	.align		4
        /*0008*/ 	.word	index@(_ZN7cutlass13device_kernelINS_4gemm6kernel13GemmUniversalIN4cute5tupleIJiiiiEEENS1_10collective13CollectiveMmaINS1_35MainloopSm100TmaUmmaWarpSpecializedILi4ELi2ELi4ENS5_IJNS4_1CILi1EEENSA_ILi2EEESB_EEEEENS5_IJNSA_ILi128EEENSA_ILi64EEENSA_ILi32EEEEEENS_10tfloat32_tENS5_IJlSB_lEEESJ_SK_NS4_8TiledMMAINS4_8MMA_AtomIJNS4_17SM100_MMA_TF32_SSISJ_SJ_fLi128ELi64ELNS4_4UMMA5MajorE0ELSP_0ELNSO_7ScaleInE0ELSQ_0EEEEEENS4_6LayoutINS5_IJSB_SB_SB_EEENS5_IJNSA_ILi0EEESV_SV_EEEEENS5_IJNS4_10UnderscoreESY_SY_EEEEENS4_23SM90_TMA_LOAD_MULTICASTENS4_14ComposedLayoutINS4_7SwizzleILi3ELi4ELi3EEENS4_18smem_ptr_flag_bitsILi32EEENST_INS5_IJNSA_ILi8EEESH_EEENS5_IJSH_SB_EEEEEEEvNS4_8identityENS4_13SM90_TMA_LOADES1B_vS1C_EENS_8epilogue10collective18CollectiveEpilogueINS1F_23Sm100TmaWarpSpecializedILi4ELi2ELi16ELb1ELb0EEEJSI_NS5_IJNST_ISF_SB_EENST_INSA_ILi16EEESB_EEEEESJ_SK_SJ_SK_NS1F_6fusion15FusionCallbacksIS1J_NS1O_17LinearCombinationISJ_fSJ_fLNS_15FloatRoundStyleE2EEESI_S1N_JEEENS4_5SM1004TMEM4LOAD26SM100_TMEM_LOAD_32dp32b16xES1D_NS12_INS13_ILi2ELi4ELi3EEES16_NST_INS5_IJS17_S1L_EEENS5_IJS1L_SB_EEEEEEENS4_39AutoVectorizingCopyWithAssumedAlignmentILi128EEENS4_14SM90_TMA_STOREES22_S24_S24_EEEvvEEEEvNT_6ParamsE)
	.align		4
        /*000c*/ 	.word	index@(__assertfail)
	.align		4
        /*0010*/ 	.word	0x00000000
	.align		4
        /*0014*/ 	.word	0xfffffffe
	.align		4
        /*0018*/ 	.word	0x00000000
	.align		4
        /*001c*/ 	.word	0xfffffffd
	.align		4
        /*0020*/ 	.word	0x00000000
	.align		4
        /*0024*/ 	.word	0xfffffffc


//--------------------- .nv.constant4             --------------------------
	.section	.nv.constant4,"a",@progbits
	.align	8
	.align		8
.nv.constant4:
        /*0000*/ 	.dword	__assertfail
	.align		8
        /*0008*/ 	.dword	__unnamed_1
	.align		8
        /*0010*/ 	.dword	__unnamed_2
	.align		8
        /*0018*/ 	.dword	_ZN39_INTERNAL_29c3b2ee_4_k_cu_8cbace2a_98324cuda3std3__45__cpo5beginE
	.align		8
        /*0020*/ 	.dword	_ZN39_INTERNAL_29c3b2ee_4_k_cu_8cbace2a_98324cuda3std3__45__cpo3endE
	.align		8
        /*0028*/ 	.dword	_ZN39_INTERNAL_29c3b2ee_4_k_cu_8cbace2a_98324cuda3std3__45__cpo6cbeginE
	.align		8
        /*0030*/ 	.dword	_ZN39_INTERNAL_29c3b2ee_4_k_cu_8cbace2a_98324cuda3std3__45__cpo4cendE
	.align		8
        /*0038*/ 	.dword	_ZN39_INTERNAL_29c3b2ee_4_k_cu_8cbace2a_98324cuda3std3__441_GLOBAL__N__29c3b2ee_4_k_cu_8cbace2a_98326ignoreE
	.align		8
        /*0040*/ 	.dword	_ZN39_INTERNAL_29c3b2ee_4_k_cu_8cbace2a_98324cuda3std3__419piecewise_constructE
	.align		8
        /*0048*/ 	.dword	_ZN39_INTERNAL_29c3b2ee_4_k_cu_8cbace2a_98324cuda3std3__48in_placeE
	.align		8
        /*0050*/ 	.dword	_ZN39_INTERNAL_29c3b2ee_4_k_cu_8cbace2a_98324cuda3std6ranges3__45__cpo4swapE
	.align		8
        /*0058*/ 	.dword	_ZN39_INTERNAL_29c3b2ee_4_k_cu_8cbace2a_98324cuda3std6ranges3__45__cpo9iter_moveE
	.align		8
        /*0060*/ 	.dword	_ZN39_INTERNAL_29c3b2ee_4_k_cu_8cbace2a_98324cute7productE
	.align		8
        /*0068*/ 	.dword	_ZN39_INTERNAL_29c3b2ee_4_k_cu_8cbace2a_98324cute1_E
	.align		8
        /*0070*/ 	.dword	$str$25
	.align		8
        /*0078*/ 	.dword	$str$26
	.align		8
        /*0080*/ 	.dword	$str$27
	.align		8
        /*0088*/ 	.dword	$str$28


//--------------------- .text._ZN7cutlass13device_kernelINS_4gemm6kernel13GemmUniversalIN4cute5tupleIJiiiiEEENS1_10collective13CollectiveMmaINS1_35MainloopSm100TmaUmmaWarpSpecializedILi4ELi2ELi4ENS5_IJNS4_1CILi1EEENSA_ILi2EEESB_EEEEENS5_IJNSA_ILi128EEENSA_ILi64EEENSA_ILi32EEEEEENS_10tfloat32_tENS5_IJlSB_lEEESJ_SK_NS4_8TiledMMAINS4_8MMA_AtomIJNS4_17SM100_MMA_TF32_SSISJ_SJ_fLi128ELi64ELNS4_4UMMA5MajorE0ELSP_0ELNSO_7ScaleInE0ELSQ_0EEEEEENS4_6LayoutINS5_IJSB_SB_SB_EEENS5_IJNSA_ILi0EEESV_SV_EEEEENS5_IJNS4_10UnderscoreESY_SY_EEEEENS4_23SM90_TMA_LOAD_MULTICASTENS4_14ComposedLayoutINS4_7SwizzleILi3ELi4ELi3EEENS4_18smem_ptr_flag_bitsILi32EEENST_INS5_IJNSA_ILi8EEESH_EEENS5_IJSH_SB_EEEEEEEvNS4_8identityENS4_13SM90_TMA_LOADES1B_vS1C_EENS_8epilogue10collective18CollectiveEpilogueINS1F_23Sm100TmaWarpSpecializedILi4ELi2ELi16ELb1ELb0EEEJSI_NS5_IJNST_ISF_SB_EENST_INSA_ILi16EEESB_EEEEESJ_SK_SJ_SK_NS1F_6fusion15FusionCallbacksIS1J_NS1O_17LinearCombinationISJ_fSJ_fLNS_15FloatRoundStyleE2EEESI_S1N_JEEENS4_5SM1004TMEM4LOAD26SM100_TMEM_LOAD_32dp32b16xES1D_NS12_INS13_ILi2ELi4ELi3EEES16_NST_INS5_IJS17_S1L_EEENS5_IJS1L_SB_EEEEEEENS4_39AutoVectorizingCopyWithAssumedAlignmentILi128EEENS4_14SM90_TMA_STOREES22_S24_S24_EEEvvEEEEvNT_6ParamsE --------------------------
	.section	.text._ZN7cutlass13device_kernelINS_4gemm6kernel13GemmUniversalIN4cute5tupleIJiiiiEEENS1_10collective13CollectiveMmaINS1_35MainloopSm100TmaUmmaWarpSpecializedILi4ELi2ELi4ENS5_IJNS4_1CILi1EEENSA_ILi2EEESB_EEEEENS5_IJNSA_ILi128EEENSA_ILi64EEENSA_ILi32EEEEEENS_10tfloat32_tENS5_IJlSB_lEEESJ_SK_NS4_8TiledMMAINS4_8MMA_AtomIJNS4_17SM100_MMA_TF32_SSISJ_SJ_fLi128ELi64ELNS4_4UMMA5MajorE0ELSP_0ELNSO_7ScaleInE0ELSQ_0EEEEEENS4_6LayoutINS5_IJSB_SB_SB_EEENS5_IJNSA_ILi0EEESV_SV_EEEEENS5_IJNS4_10UnderscoreESY_SY_EEEEENS4_23SM90_TMA_LOAD_MULTICASTENS4_14ComposedLayoutINS4_7SwizzleILi3ELi4ELi3EEENS4_18smem_ptr_flag_bitsILi32EEENST_INS5_IJNSA_ILi8EEESH_EEENS5_IJSH_SB_EEEEEEEvNS4_8identityENS4_13SM90_TMA_LOADES1B_vS1C_EENS_8epilogue10collective18CollectiveEpilogueINS1F_23Sm100TmaWarpSpecializedILi4ELi2ELi16ELb1ELb0EEEJSI_NS5_IJNST_ISF_SB_EENST_INSA_ILi16EEESB_EEEEESJ_SK_SJ_SK_NS1F_6fusion15FusionCallbacksIS1J_NS1O_17LinearCombinationISJ_fSJ_fLNS_15FloatRoundStyleE2EEESI_S1N_JEEENS4_5SM1004TMEM4LOAD26SM100_TMEM_LOAD_32dp32b16xES1D_NS12_INS13_ILi2ELi4ELi3EEES16_NST_INS5_IJS17_S1L_EEENS5_IJS1L_SB_EEEEEEENS4_39AutoVectorizingCopyWithAssumedAlignmentILi128EEENS4_14SM90_TMA_STOREES22_S24_S24_EEEvvEEEEvNT_6ParamsE,"ax",@progbits
	.align	128
.text._ZN7cutlass13device_kernelINS_4gemm6kernel13GemmUniversalIN4cute5tupleIJiiiiEEENS1_10collective13CollectiveMmaINS1_35MainloopSm100TmaUmmaWarpSpecializedILi4ELi2ELi4ENS5_IJNS4_1CILi1EEENSA_ILi2EEESB_EEEEENS5_IJNSA_ILi128EEENSA_ILi64EEENSA_ILi32EEEEEENS_10tfloat32_tENS5_IJlSB_lEEESJ_SK_NS4_8TiledMMAINS4_8MMA_AtomIJNS4_17SM100_MMA_TF32_SSISJ_SJ_fLi128ELi64ELNS4_4UMMA5MajorE0ELSP_0ELNSO_7ScaleInE0ELSQ_0EEEEEENS4_6LayoutINS5_IJSB_SB_SB_EEENS5_IJNSA_ILi0EEESV_SV_EEEEENS5_IJNS4_10UnderscoreESY_SY_EEEEENS4_23SM90_TMA_LOAD_MULTICASTENS4_14ComposedLayoutINS4_7SwizzleILi3ELi4ELi3EEENS4_18smem_ptr_flag_bitsILi32EEENST_INS5_IJNSA_ILi8EEESH_EEENS5_IJSH_SB_EEEEEEEvNS4_8identityENS4_13SM90_TMA_LOADES1B_vS1C_EENS_8epilogue10collective18CollectiveEpilogueINS1F_23Sm100TmaWarpSpecializedILi4ELi2ELi16ELb1ELb0EEEJSI_NS5_IJNST_ISF_SB_EENST_INSA_ILi16EEESB_EEEEESJ_SK_SJ_SK_NS1F_6fusion15FusionCallbacksIS1J_NS1O_17LinearCombinationISJ_fSJ_fLNS_15FloatRoundStyleE2EEESI_S1N_JEEENS4_5SM1004TMEM4LOAD26SM100_TMEM_LOAD_32dp32b16xES1D_NS12_INS13_ILi2ELi4ELi3EEES16_NST_INS5_IJS17_S1L_EEENS5_IJS1L_SB_EEEEEEENS4_39AutoVectorizingCopyWithAssumedAlignmentILi128EEENS4_14SM90_TMA_STOREES22_S24_S24_EEEvvEEEEvNT_6ParamsE:
        .type           _ZN7cutlass13device_kernelINS_4gemm6kernel13GemmUniversalIN4cute5tupleIJiiiiEEENS1_10collective13CollectiveMmaINS1_35MainloopSm100TmaUmmaWarpSpecializedILi4ELi2ELi4ENS5_IJNS4_1CILi1EEENSA_ILi2EEESB_EEEEENS5_IJNSA_ILi128EEENSA_ILi64EEENSA_ILi32EEEEEENS_10tfloat32_tENS5_IJlSB_lEEESJ_SK_NS4_8TiledMMAINS4_8MMA_AtomIJNS4_17SM100_MMA_TF32_SSISJ_SJ_fLi128ELi64ELNS4_4UMMA5MajorE0ELSP_0ELNSO_7ScaleInE0ELSQ_0EEEEEENS4_6LayoutINS5_IJSB_SB_SB_EEENS5_IJNSA_ILi0EEESV_SV_EEEEENS5_IJNS4_10UnderscoreESY_SY_EEEEENS4_23SM90_TMA_LOAD_MULTICASTENS4_14ComposedLayoutINS4_7SwizzleILi3ELi4ELi3EEENS4_18smem_ptr_flag_bitsILi32EEENST_INS5_IJNSA_ILi8EEESH_EEENS5_IJSH_SB_EEEEEEEvNS4_8identityENS4_13SM90_TMA_LOADES1B_vS1C_EENS_8epilogue10collective18CollectiveEpilogueINS1F_23Sm100TmaWarpSpecializedILi4ELi2ELi16ELb1ELb0EEEJSI_NS5_IJNST_ISF_SB_EENST_INSA_ILi16EEESB_EEEEESJ_SK_SJ_SK_NS1F_6fusion15FusionCallbacksIS1J_NS1O_17LinearCombinationISJ_fSJ_fLNS_15FloatRoundStyleE2EEESI_S1N_JEEENS4_5SM1004TMEM4LOAD26SM100_TMEM_LOAD_32dp32b16xES1D_NS12_INS13_ILi2ELi4ELi3EEES16_NST_INS5_IJS17_S1L_EEENS5_IJS1L_SB_EEEEEEENS4_39AutoVectorizingCopyWithAssumedAlignmentILi128EEENS4_14SM90_TMA_STOREES22_S24_S24_EEEvvEEEEvNT_6ParamsE,@function
        .size           _ZN7cutlass13device_kernelINS_4gemm6kernel13GemmUniversalIN4cute5tupleIJiiiiEEENS1_10collective13CollectiveMmaINS1_35MainloopSm100TmaUmmaWarpSpecializedILi4ELi2ELi4ENS5_IJNS4_1CILi1EEENSA_ILi2EEESB_EEEEENS5_IJNSA_ILi128EEENSA_ILi64EEENSA_ILi32EEEEEENS_10tfloat32_tENS5_IJlSB_lEEESJ_SK_NS4_8TiledMMAINS4_8MMA_AtomIJNS4_17SM100_MMA_TF32_SSISJ_SJ_fLi128ELi64ELNS4_4UMMA5MajorE0ELSP_0ELNSO_7ScaleInE0ELSQ_0EEEEEENS4_6LayoutINS5_IJSB_SB_SB_EEENS5_IJNSA_ILi0EEESV_SV_EEEEENS5_IJNS4_10UnderscoreESY_SY_EEEEENS4_23SM90_TMA_LOAD_MULTICASTENS4_14ComposedLayoutINS4_7SwizzleILi3ELi4ELi3EEENS4_18smem_ptr_flag_bitsILi32EEENST_INS5_IJNSA_ILi8EEESH_EEENS5_IJSH_SB_EEEEEEEvNS4_8identityENS4_13SM90_TMA_LOADES1B_vS1C_EENS_8epilogue10collective18CollectiveEpilogueINS1F_23Sm100TmaWarpSpecializedILi4ELi2ELi16ELb1ELb0EEEJSI_NS5_IJNST_ISF_SB_EENST_INSA_ILi16EEESB_EEEEESJ_SK_SJ_SK_NS1F_6fusion15FusionCallbacksIS1J_NS1O_17LinearCombinationISJ_fSJ_fLNS_15FloatRoundStyleE2EEESI_S1N_JEEENS4_5SM1004TMEM4LOAD26SM100_TMEM_LOAD_32dp32b16xES1D_NS12_INS13_ILi2ELi4ELi3EEES16_NST_INS5_IJS17_S1L_EEENS5_IJS1L_SB_EEEEEEENS4_39AutoVectorizingCopyWithAssumedAlignmentILi128EEENS4_14SM90_TMA_STOREES22_S24_S24_EEEvvEEEEvNT_6ParamsE,(.L_x_183 - _ZN7cutlass13device_kernelINS_4gemm6kernel13GemmUniversalIN4cute5tupleIJiiiiEEENS1_10collective13CollectiveMmaINS1_35MainloopSm100TmaUmmaWarpSpecializedILi4ELi2ELi4ENS5_IJNS4_1CILi1EEENSA_ILi2EEESB_EEEEENS5_IJNSA_ILi128EEENSA_ILi64EEENSA_ILi32EEEEEENS_10tfloat32_tENS5_IJlSB_lEEESJ_SK_NS4_8TiledMMAINS4_8MMA_AtomIJNS4_17SM100_MMA_TF32_SSISJ_SJ_fLi128ELi64ELNS4_4UMMA5MajorE0ELSP_0ELNSO_7ScaleInE0ELSQ_0EEEEEENS4_6LayoutINS5_IJSB_SB_SB_EEENS5_IJNSA_ILi0EEESV_SV_EEEEENS5_IJNS4_10UnderscoreESY_SY_EEEEENS4_23SM90_TMA_LOAD_MULTICASTENS4_14ComposedLayoutINS4_7SwizzleILi3ELi4ELi3EEENS4_18smem_ptr_flag_bitsILi32EEENST_INS5_IJNSA_ILi8EEESH_EEENS5_IJSH_SB_EEEEEEEvNS4_8identityENS4_13SM90_TMA_LOADES1B_vS1C_EENS_8epilogue10collective18CollectiveEpilogueINS1F_23Sm100TmaWarpSpecializedILi4ELi2ELi16ELb1ELb0EEEJSI_NS5_IJNST_ISF_SB_EENST_INSA_ILi16EEESB_EEEEESJ_SK_SJ_SK_NS1F_6fusion15FusionCallbacksIS1J_NS1O_17LinearCombinationISJ_fSJ_fLNS_15FloatRoundStyleE2EEESI_S1N_JEEENS4_5SM1004TMEM4LOAD26SM100_TMEM_LOAD_32dp32b16xES1D_NS12_INS13_ILi2ELi4ELi3EEES16_NST_INS5_IJS17_S1L_EEENS5_IJS1L_SB_EEEEEEENS4_39AutoVectorizingCopyWithAssumedAlignmentILi128EEENS4_14SM90_TMA_STOREES22_S24_S24_EEEvvEEEEvNT_6ParamsE)
        .other          _ZN7cutlass13device_kernelINS_4gemm6kernel13GemmUniversalIN4cute5tupleIJiiiiEEENS1_10collective13CollectiveMmaINS1_35MainloopSm100TmaUmmaWarpSpecializedILi4ELi2ELi4ENS5_IJNS4_1CILi1EEENSA_ILi2EEESB_EEEEENS5_IJNSA_ILi128EEENSA_ILi64EEENSA_ILi32EEEEEENS_10tfloat32_tENS5_IJlSB_lEEESJ_SK_NS4_8TiledMMAINS4_8MMA_AtomIJNS4_17SM100_MMA_TF32_SSISJ_SJ_fLi128ELi64ELNS4_4UMMA5MajorE0ELSP_0ELNSO_7ScaleInE0ELSQ_0EEEEEENS4_6LayoutINS5_IJSB_SB_SB_EEENS5_IJNSA_ILi0EEESV_SV_EEEEENS5_IJNS4_10UnderscoreESY_SY_EEEEENS4_23SM90_TMA_LOAD_MULTICASTENS4_14ComposedLayoutINS4_7SwizzleILi3ELi4ELi3EEENS4_18smem_ptr_flag_bitsILi32EEENST_INS5_IJNSA_ILi8EEESH_EEENS5_IJSH_SB_EEEEEEEvNS4_8identityENS4_13SM90_TMA_LOADES1B_vS1C_EENS_8epilogue10collective18CollectiveEpilogueINS1F_23Sm100TmaWarpSpecializedILi4ELi2ELi16ELb1ELb0EEEJSI_NS5_IJNST_ISF_SB_EENST_INSA_ILi16EEESB_EEEEESJ_SK_SJ_SK_NS1F_6fusion15FusionCallbacksIS1J_NS1O_17LinearCombinationISJ_fSJ_fLNS_15FloatRoundStyleE2EEESI_S1N_JEEENS4_5SM1004TMEM4LOAD26SM100_TMEM_LOAD_32dp32b16xES1D_NS12_INS13_ILi2ELi4ELi3EEES16_NST_INS5_IJS17_S1L_EEENS5_IJS1L_SB_EEEEEEENS4_39AutoVectorizingCopyWithAssumedAlignmentILi128EEENS4_14SM90_TMA_STOREES22_S24_S24_EEEvvEEEEvNT_6ParamsE,@"STO_CUDA_ENTRY STV_DEFAULT"
_ZN7cutlass13device_kernelINS_4gemm6kernel13GemmUniversalIN4cute5tupleIJiiiiEEENS1_10collective13CollectiveMmaINS1_35MainloopSm100TmaUmmaWarpSpecializedILi4ELi2ELi4ENS5_IJNS4_1CILi1EEENSA_ILi2EEESB_EEEEENS5_IJNSA_ILi128EEENSA_ILi64EEENSA_ILi32EEEEEENS_10tfloat32_tENS5_IJlSB_lEEESJ_SK_NS4_8TiledMMAINS4_8MMA_AtomIJNS4_17SM100_MMA_TF32_SSISJ_SJ_fLi128ELi64ELNS4_4UMMA5MajorE0ELSP_0ELNSO_7ScaleInE0ELSQ_0EEEEEENS4_6LayoutINS5_IJSB_SB_SB_EEENS5_IJNSA_ILi0EEESV_SV_EEEEENS5_IJNS4_10UnderscoreESY_SY_EEEEENS4_23SM90_TMA_LOAD_MULTICASTENS4_14ComposedLayoutINS4_7SwizzleILi3ELi4ELi3EEENS4_18smem_ptr_flag_bitsILi32EEENST_INS5_IJNSA_ILi8EEESH_EEENS5_IJSH_SB_EEEEEEEvNS4_8identityENS4_13SM90_TMA_LOADES1B_vS1C_EENS_8epilogue10collective18CollectiveEpilogueINS1F_23Sm100TmaWarpSpecializedILi4ELi2ELi16ELb1ELb0EEEJSI_NS5_IJNST_ISF_SB_EENST_INSA_ILi16EEESB_EEEEESJ_SK_SJ_SK_NS1F_6fusion15FusionCallbacksIS1J_NS1O_17LinearCombinationISJ_fSJ_fLNS_15FloatRoundStyleE2EEESI_S1N_JEEENS4_5SM1004TMEM4LOAD26SM100_TMEM_LOAD_32dp32b16xES1D_NS12_INS13_ILi2ELi4ELi3EEES16_NST_INS5_IJS17_S1L_EEENS5_IJS1L_SB_EEEEEEENS4_39AutoVectorizingCopyWithAssumedAlignmentILi128EEENS4_14SM90_TMA_STOREES22_S24_S24_EEEvvEEEEvNT_6ParamsE:
[----:B------:R-:W1:Y:S01]  /*0000*/  LDC R1, c[0x0][0x37c] ;  /* 0x0000df00ff017b82 */ /* 0x000e620000000800 */
[----:B------:R-:W2:Y:S01]  /*0010*/  S2R R67, SR_TID.X ;  /* 0x0000000000437919 */ /* 0x000ea20000002100 */
[----:B------:R-:W3:Y:S01]  /*0020*/  LDCU.64 UR8, c[0x0][0x890] ;  /* 0x00011200ff0877ac */ /* 0x000ee20008000a00 */
[----:B------:R-:W-:Y:S02]  /*0030*/  PRMT R52, RZ, 0x7610, R52 ;  /* 0x00007610ff347816 */ /* 0x000fe40000000034 */
[----:B------:R-:W-:Y:S01]  /*0040*/  ELECT P3, URZ, PT ;  /* 0x0000000000ff782f */ /* 0x000fe20003860000 */
[----:B---3--:R-:W-:-:S04]  /*0050*/  UISETP.NE.U32.AND UP0, UPT, UR8, URZ, UPT ;  /* 0x000000ff0800728c */ /* 0x008fc8000bf05070 */
[----:B------:R-:W-:Y:S01]  /*0060*/  UISETP.NE.AND.EX UP0, UPT, UR9, URZ, UPT, UP0 ;  /* 0x000000ff0900728c */ /* 0x000fe2000bf05300 */
[----:B--2---:R-:W-:-:S05]  /*0070*/  SHF.R.U32.HI R53, RZ, 0x5, R67 ;  /* 0x00000005ff357819 */ /* 0x004fca0000011643 */
[----:B------:R-:W2:Y:S02]  /*0080*/  SHFL.IDX PT, R0, R53, RZ, 0x1f ;  /* 0x00001fff35007589 */ /* 0x000ea400000e0000 */
[----:B--2---:R-:W-:Y:S01]  /*0090*/  R2UR UR17, R0 ;  /* 0x00000000001172ca */ /* 0x004fe200000e0000 */
[----:B-1----:R-:W-:-:S14]  /*00a0*/  BRA.U UP0, `(.L_x_0) ;  /* 0x0000000100307547 */ /* 0x002fdc000b800000 */
[----:B------:R-:W1:Y:S02]  /*00b0*/  LDCU.64 UR4, c[0x0][0x888] ;  /* 0x00011100ff0477ac */ /* 0x000e640008000a00 */
[----:B-1----:R-:W-:-:S04]  /*00c0*/  UISETP.NE.U32.AND UP0, UPT, UR4, URZ, UPT ;  /* 0x000000ff0400728c */ /* 0x002fc8000bf05070 */
[----:B------:R-:W-:-:S09]  /*00d0*/  UISETP.NE.AND.EX UP0, UPT, UR5, URZ, UPT, UP0 ;  /* 0x000000ff0500728c */ /* 0x000fd2000bf05300 */
[----:B------:R-:W-:Y:S05]  /*00e0*/  BRA.U !UP0, `(.L_x_1) ;  /* 0x0000000108147547 */ /* 0x000fea000b800000 */
[----:B------:R-:W1:Y:S01]  /*00f0*/  LDC.64 R2, c[0x0][0x888] ;  /* 0x00022200ff027b82 */ /* 0x000e620000000a00 */
[----:B------:R-:W1:Y:S02]  /*0100*/  LDCU.64 UR4, c[0x0][0x358] ;  /* 0x00006b00ff0477ac */ /* 0x000e640008000a00 */
[----:B-1----:R1:W5:Y:S01]  /*0110*/  LDG.E R27, desc[UR4][R2.64] ;  /* 0x00000004021b7981 */ /* 0x002362000c1e1900 */
[----:B------:R-:W-:Y:S01]  /*0120*/  HFMA2 R52, -RZ, RZ, 0, 5.9604644775390625e-08 ;  /* 0x00000001ff347431 */ /* 0x000fe200000001ff */
[----:B------:R-:W-:Y:S05]  /*0130*/  BRA `(.L_x_0) ;  /* 0x00000000000c7947 */ /* 0x000fea0003800000 */
.L_x_1:
[----:B------:R-:W1:Y:S01]  /*0140*/  LDCU UR4, c[0x0][0x880] ;  /* 0x00011000ff0477ac */ /* 0x000e620008000800 */
[----:B------:R-:W-:Y:S01]  /*0150*/  HFMA2 R52, -RZ, RZ, 0, 5.9604644775390625e-08 ;  /* 0x00000001ff347431 */ /* 0x000fe200000001ff */
[----:B-1----:R-:W-:-:S07]  /*0160*/  MOV R27, UR4 ;  /* 0x00000004001b7c02 */ /* 0x002fce0008000f00 */
.L_x_0:
[----:B------:R-:W2:Y:S02]  /*0170*/  LDCU.64 UR4, c[0x0][0x8b0] ;  /* 0x00011600ff0477ac */ /* 0x000ea40008000a00 */
[----:B--2---:R-:W-:-:S04]  /*0180*/  UISETP.NE.U32.AND UP0, UPT, UR4, URZ, UPT ;  /* 0x000000ff0400728c */ /* 0x004fc8000bf05070 */
[----:B------:R-:W-:-:S09]  /*0190*/  UISETP.NE.AND.EX UP0, UPT, UR5, URZ, UPT, UP0 ;  /* 0x000000ff0500728c */ /* 0x000fd2000bf05300 */
[----:B------:R-:W-:Y:S05]  /*01a0*/  BRA.U UP0, `(.L_x_2) ;  /* 0x0000000100287547 */ /* 0x000fea000b800000 */
[----:B------:R-:W2:Y:S02]  /*01b0*/  LDCU.64 UR4, c[0x0][0x8a8] ;  /* 0x00011500ff0477ac */ /* 0x000ea40008000a00 */
[----:B--2---:R-:W-:-:S04]  /*01c0*/  UISETP.NE.U32.AND UP0, UPT, UR4, URZ, UPT ;  /* 0x000000ff0400728c */ /* 0x004fc8000bf05070 */
[----:B------:R-:W-:-:S09]  /*01d0*/  UISETP.NE.AND.EX UP0, UPT, UR5, URZ, UPT, UP0 ;  /* 0x000000ff0500728c */ /* 0x000fd2000bf05300 */
[----:B------:R-:W-:Y:S05]  /*01e0*/  BRA.U !UP0, `(.L_x_3) ;  /* 0x0000000108107547 */ /* 0x000fea000b800000 */
[----:B------:R-:W2:Y:S01]  /*01f0*/  LDC.64 R24, c[0x0][0x8a8] ;  /* 0x00022a00ff187b82 */ /* 0x000ea20000000a00 */
[----:B------:R-:W2:Y:S02]  /*0200*/  LDCU.64 UR4, c[0x0][0x358] ;  /* 0x00006b00ff0477ac */ /* 0x000ea40008000a00 */
[----:B--2---:R2:W5:Y:S01]  /*0210*/  LDG.E R24, desc[UR4][R24.64] ;  /* 0x0000000418187981 */ /* 0x004562000c1e1900 */
[----:B------:R-:W-:Y:S05]  /*0220*/  BRA `(.L_x_2) ;  /* 0x0000000000087947 */ /* 0x000fea0003800000 */
.L_x_3:
[----:B------:R-:W2:Y:S02]  /*0230*/  LDCU UR4, c[0x0][0x8a0] ;  /* 0x00011400ff0477ac */ /* 0x000ea40008000800 */
[----:B--2---:R-:W-:Y:S02]  /*0240*/  MOV R24, UR4 ;  /* 0x0000000400187c02 */ /* 0x004fe40008000f00 */
.L_x_2:
[----:B------:R-:W-:Y:S01]  /*0250*/  IMAD.U32 R0, RZ, RZ, UR17 ;  /* 0x00000011ff007e24 */ /* 0x000fe2000f8e00ff */
[----:B------:R-:W-:Y:S04]  /*0260*/  BSSY.RECONVERGENT B0, `(.L_x_4) ;  /* 0x000000c000007945 */ /* 0x000fe80003800200 */
[C---:B------:R-:W-:Y:S02]  /*0270*/  ISETP.NE.OR P1, PT, R0.reuse, 0x1, !P3 ;  /* 0x000000010000780c */ /* 0x040fe40005f25670 */
[----:B------:R-:W-:-:S11]  /*0280*/  ISETP.NE.OR P0, PT, R0, 0x3, !P3 ;  /* 0x000000030000780c */ /* 0x000fd60005f05670 */
[----:B------:R-:W-:Y:S05]  /*0290*/  @P1 BRA `(.L_x_5) ;  /* 0x0000000000201947 */ /* 0x000fea0003800000 */
[----:B------:R-:W3:Y:S02]  /*02a0*/  LDCU.64 UR4, c[0x0][0x348] ;  /* 0x00006900ff0477ac */ /* 0x000ee40008000a00 */
[----:B---3--:R-:W-:Y:S02]  /*02b0*/  UIADD3 UR6, UP1, UPT, UR4, 0x80, URZ ;  /* 0x0000008004067890 */ /* 0x008fe4000ff3e0ff */
[----:B------:R-:W-:Y:S02]  /*02c0*/  UIADD3 UR4, UP0, UPT, UR4, 0x180, URZ ;  /* 0x0000018004047890 */ /* 0x000fe4000ff1e0ff */
[----:B------:R-:W-:Y:S02]  /*02d0*/  UIADD3.X UR7, UPT, UPT, URZ, UR5, URZ, UP1, !UPT ;  /* 0x00000005ff077290 */ /* 0x000fe40008ffe4ff */
[----:B------:R-:W-:-:S07]  /*02e0*/  UIADD3.X UR5, UPT, UPT, URZ, UR5, URZ, UP0, !UPT ;  /* 0x00000005ff057290 */ /* 0x000fce00087fe4ff */
[----:B------:R3:W-:Y:S02]  /*02f0*/  UTMACCTL.PF [UR6] ;  /* 0x00000000060079b9 */ /* 0x0007e40008040000 */
[----:B------:R3:W-:Y:S02]  /*0300*/  UTMACCTL.PF [UR4] ;  /* 0x00000000040079b9 */ /* 0x0007e40008040000 */
[----:B---3--:R-:W-:Y:S01]  /*0310*/  NOP ;  /* 0x0000000000007918 */ /* 0x008fe20000000000 */
.L_x_5:
[----:B------:R-:W-:Y:S05]  /*0320*/  BSYNC.RECONVERGENT B0 ;  /* 0x0000000000007941 */ /* 0x000fea0003800200 */
.L_x_4:
[----:B------:R-:W-:Y:S04]  /*0330*/  BSSY.RECONVERGENT B0, `(.L_x_6) ;  /* 0x000000a000007945 */ /* 0x000fe80003800200 */
        /* <DEDUP_REMOVED lines=9> */
.L_x_7:
[----:B------:R-:W-:Y:S05]  /*03d0*/  BSYNC.RECONVERGENT B0 ;  /* 0x0000000000007941 */ /* 0x000fea0003800200 */
.L_x_6:
[----:B------:R-:W3:Y:S01]  /*03e0*/  LDCU.64 UR4, c[0x0][0x888] ;  /* 0x00011100ff0477ac */ /* 0x000ee20008000a00 */
[----:B------:R-:W-:Y:S02]  /*03f0*/  UISETP.EQ.U32.AND UP1, UPT, UR8, URZ, UPT ;  /* 0x000000ff0800728c */ /* 0x000fe4000bf22070 */
[----:B------:R-:W-:Y:S02]  /*0400*/  UPLOP3.LUT UP3, UPT, UPT, UPT, UPT, 0x80, 0x8 ;  /* 0x000000000008789c */ /* 0x000fe40003f6f070 */
[----:B---3--:R-:W-:-:S04]  /*0410*/  UISETP.NE.U32.AND UP0, UPT, UR4, URZ, UPT ;  /* 0x000000ff0400728c */ /* 0x008fc8000bf05070 */
[----:B------:R-:W-:-:S04]  /*0420*/  UISETP.NE.AND.EX UP0, UPT, UR5, URZ, UPT, UP0 ;  /* 0x000000ff0500728c */ /* 0x000fc8000bf05300 */
[----:B------:R-:W-:-:S04]  /*0430*/  UISETP.EQ.OR.EX UP2, UPT, UR9, URZ, !UP0, UP1 ;  /* 0x000000ff0900728c */ /* 0x000fc8000c742710 */
[----:B------:R-:W-:-:S06]  /*0440*/  UP2UR UR4, UPR, URZ, 0x4 ;  /* 0x00000004ff047883 */ /* 0x000fcc0008000000 */
[----:B------:R-:W-:Y:S01]  /*0450*/  MOV R56, UR4 ;  /* 0x0000000400387c02 */ /* 0x000fe20008000f00 */
[----:B------:R-:W-:Y:S06]  /*0460*/  BRA.U !UP2, `(.L_x_8) ;  /* 0x000000010a207547 */ /* 0x000fec000b800000 */
[----:B------:R-:W-:Y:S01]  /*0470*/  UISETP.NE.U32.AND UP1, UPT, UR8, URZ, UPT ;  /* 0x000000ff0800728c */ /* 0x000fe2000bf25070 */
[----:B-----5:R-:W-:Y:S01]  /*0480*/  FSETP.NEU.AND P0, PT, R27, RZ, PT ;  /* 0x000000ff1b00720b */ /* 0x020fe20003f0d000 */
[----:B------:R-:W-:Y:S02]  /*0490*/  USEL UR4, URZ, 0xffffffff, UP0 ;  /* 0xffffffffff047887 */ /* 0x000fe40008000000 */
[----:B------:R-:W-:-:S10]  /*04a0*/  UISETP.NE.AND.EX UP1, UPT, UR9, URZ, UPT, UP1 ;  /* 0x000000ff0900728c */ /* 0x000fd4000bf25310 */
[----:B------:R-:W-:Y:S01]  /*04b0*/  VOTEU.ANY UP0, P0 ;  /* 0x0000000000ff7886 */ /* 0x000fe20000000100 */
[----:B------:R-:W-:-:S04]  /*04c0*/  @!UP1 USEL UR4, URZ, 0xffffffff, UP0 ;  /* 0xffffffffff049887 */ /* 0x000fc80008000000 */
[----:B------:R-:W-:-:S04]  /*04d0*/  ULOP3.LUT UR4, UR4, 0x1, URZ, 0xc0, !UPT ;  /* 0x0000000104047892 */ /* 0x000fc8000f8ec0ff */
[----:B------:R-:W-:-:S11]  /*04e0*/  UISETP.NE.U32.AND UP3, UPT, UR4, 0x1, UPT ;  /* 0x000000010400788c */ /* 0x000fd6000bf65070 */
.L_x_8:
[----:B-1----:R-:W1:Y:S01]  /*04f0*/  SHFL.IDX PT, R2, R53, RZ, 0x1f ;  /* 0x00001fff35027589 */ /* 0x002e6200000e0000 */
[----:B------:R-:W-:-:S04]  /*0500*/  UISETP.NE.AND UP0, UPT, UR17, 0x2, UPT ;  /* 0x000000021100788c */ /* 0x000fc8000bf05270 */
[----:B------:R-:W-:Y:S01]  /*0510*/  USEL UR48, URZ, 0x1, UP0 ;  /* 0x00000001ff307887 */ /* 0x000fe20008000000 */
[----:B-1----:R-:W-:-:S13]  /*0520*/  ISETP.NE.AND P0, PT, R2, RZ, PT ;  /* 0x000000ff0200720c */ /* 0x002fda0003f05270 */
[----:B------:R-:W-:Y:S05]  /*0530*/  @P0 BRA `(.L_x_9) ;  /* 0x0000000000580947 */ /* 0x000fea0003800000 */
[----:B------:R-:W1:Y:S01]  /*0540*/  S2UR UR4, SR_CgaCtaId ;  /* 0x00000000000479c3 */ /* 0x000e620000008800 */
[----:B------:R-:W-:Y:S01]  /*0550*/  UMOV UR5, 0x400 ;  /* 0x0000040000057882 */ /* 0x000fe20000000000 */
[----:B------:R-:W-:Y:S01]  /*0560*/  UMOV UR8, 0x1 ;  /* 0x0000000100087882 */ /* 0x000fe20000000000 */
[----:B------:R-:W-:Y:S01]  /*0570*/  UMOV UR6, 0x2 ;  /* 0x0000000200067882 */ /* 0x000fe20000000000 */
[----:B------:R-:W-:-:S04]  /*0580*/  UIADD3 UR8, UPT, UPT, -UR8, 0x100000, URZ ;  /* 0x0010000008087890 */ /* 0x000fc8000fffe1ff */
[----:B------:R-:W-:Y:S02]  /*0590*/  USHF.L.U32 UR9, UR8, 0xb, URZ ;  /* 0x0000000b08097899 */ /* 0x000fe400080006ff */
[----:B------:R-:W-:Y:S02]  /*05a0*/  USHF.L.U32 UR8, UR8, 0x1, URZ ;  /* 0x0000000108087899 */ /* 0x000fe400080006ff */
[----:B------:R-:W-:-:S04]  /*05b0*/  UIADD3 UR6, UPT, UPT, -UR6, 0x100000, URZ ;  /* 0x0010000006067890 */ /* 0x000fc8000fffe1ff */
[----:B------:R-:W-:Y:S02]  /*05c0*/  USHF.L.U32 UR7, UR6, 0xb, URZ ;  /* 0x0000000b06077899 */ /* 0x000fe400080006ff */
[----:B------:R-:W-:Y:S01]  /*05d0*/  USHF.L.U32 UR6, UR6, 0x1, URZ ;  /* 0x0000000106067899 */ /* 0x000fe200080006ff */
[----:B------:R-:W-:Y:S01]  /*05e0*/  ELECT P0, URZ, PT ;  /* 0x0000000000ff782f */ /* 0x000fe20003800000 */
[----:B-1----:R-:W-:Y:S01]  /*05f0*/  ULEA UR4, UR4, UR5, 0x18 ;  /* 0x0000000504047291 */ /* 0x002fe2000f8ec0ff */
[----:B------:R-:W1:Y:S11]  /*0600*/  FENCE.VIEW.ASYNC.S ;  /* 0x00000000000073c6 */ /* 0x000e760000000000 */
[----:B-1----:R1:W3:Y:S01]  /*0610*/  SYNCS.EXCH.64 URZ, [UR4], UR8 ;  /* 0x0000000804ff75b2 */ /* 0x0022e20008000100 */
[----:B------:R1:W4:Y:S01]  /*0620*/  SYNCS.EXCH.64 URZ, [UR4+0x20], UR6 ;  /* 0x0000200604ff75b2 */ /* 0x0003220008000100 */
[----:B------:R1:W1:Y:S01]  /*0630*/  SYNCS.EXCH.64 URZ, [UR4+0x8], UR8 ;  /* 0x0000080804ff75b2 */ /* 0x0002620008000100 */
[----:B------:R1:W1:Y:S01]  /*0640*/  SYNCS.EXCH.64 URZ, [UR4+0x28], UR6 ;  /* 0x0000280604ff75b2 */ /* 0x0002620008000100 */
[----:B------:R1:W1:Y:S01]  /*0650*/  SYNCS.EXCH.64 URZ, [UR4+0x10], UR8 ;  /* 0x0000100804ff75b2 */ /* 0x0002620008000100 */
[----:B------:R1:W1:Y:S01]  /*0660*/  SYNCS.EXCH.64 URZ, [UR4+0x30], UR6 ;  /* 0x0000300604ff75b2 */ /* 0x0002620008000100 */
[----:B------:R1:W1:Y:S01]  /*0670*/  SYNCS.EXCH.64 URZ, [UR4+0x18], UR8 ;  /* 0x0000180804ff75b2 */ /* 0x0002620008000100 */
[----:B------:R1:W1:Y:S01]  /*0680*/  SYNCS.EXCH.64 URZ, [UR4+0x38], UR6 ;  /* 0x0000380604ff75b2 */ /* 0x0002620008000100 */
[----:B------:R-:W-:Y:S01]  /*0690*/  NOP ;  /* 0x0000000000007918 */ /* 0x000fe20000000000 */
.L_x_9:
[----:B------:R-:W2:Y:S01]  /*06a0*/  SHFL.IDX PT, R2, R53, RZ, 0x1f ;  /* 0x00001fff35027589 */ /* 0x000ea200000e0000 */
[----:B------:R-:W-:Y:S01]  /*06b0*/  NOP ;  /* 0x0000000000007918 */ /* 0x000fe20000000000 */
[----:B--2---:R-:W-:-:S13]  /*06c0*/  ISETP.NE.AND P0, PT, R2, 0x1, PT ;  /* 0x000000010200780c */ /* 0x004fda0003f05270 */
[----:B------:R-:W-:Y:S05]  /*06d0*/  @P0 BRA `(.L_x_10) ;  /* 0x0000000000580947 */ /* 0x000fea0003800000 */
[----:B-1----:R-:W1:Y:S01]  /*06e0*/  S2UR UR4, SR_CgaCtaId ;  /* 0x00000000000479c3 */ /* 0x002e620000008800 */
        /* <DEDUP_REMOVED lines=12> */
[----:B-1----:R2:W1:Y:S01]  /*07b0*/  SYNCS.EXCH.64 URZ, [UR4+0x40], UR8 ;  /* 0x0000400804ff75b2 */ /* 0x0024620008000100 */
[----:B------:R2:W1:Y:S01]  /*07c0*/  SYNCS.EXCH.64 URZ, [UR4+0x60], UR6 ;  /* 0x0000600604ff75b2 */ /* 0x0004620008000100 */
[----:B------:R2:W1:Y:S01]  /*07d0*/  SYNCS.EXCH.64 URZ, [UR4+0x48], UR8 ;  /* 0x0000480804ff75b2 */ /* 0x0004620008000100 */
[----:B------:R2:W1:Y:S01]  /*07e0*/  SYNCS.EXCH.64 URZ, [UR4+0x68], UR6 ;  /* 0x0000680604ff75b2 */ /* 0x0004620008000100 */
[----:B------:R2:W1:Y:S01]  /*07f0*/  SYNCS.EXCH.64 URZ, [UR4+0x50], UR8 ;  /* 0x0000500804ff75b2 */ /* 0x0004620008000100 */
[----:B------:R2:W1:Y:S01]  /*0800*/  SYNCS.EXCH.64 URZ, [UR4+0x70], UR6 ;  /* 0x0000700604ff75b2 */ /* 0x0004620008000100 */
[----:B------:R2:W1:Y:S01]  /*0810*/  SYNCS.EXCH.64 URZ, [UR4+0x58], UR8 ;  /* 0x0000580804ff75b2 */ /* 0x0004620008000100 */
[----:B------:R2:W1:Y:S02]  /*0820*/  SYNCS.EXCH.64 URZ, [UR4+0x78], UR6 ;  /* 0x0000780604ff75b2 */ /* 0x0004640008000100 */
[----:B--2---:R-:W-:Y:S01]  /*0830*/  NOP ;  /* 0x0000000000007918 */ /* 0x004fe20000000000 */
.L_x_10:
[----:B------:R-:W2:Y:S01]  /*0840*/  SHFL.IDX PT, R2, R53, RZ, 0x1f ;  /* 0x00001fff35027589 */ /* 0x000ea200000e0000 */
[----:B------:R-:W-:Y:S01]  /*0850*/  NOP ;  /* 0x0000000000007918 */ /* 0x000fe20000000000 */
[----:B--2---:R-:W-:-:S13]  /*0860*/  ISETP.NE.AND P0, PT, R2, 0x3, PT ;  /* 0x000000030200780c */ /* 0x004fda0003f05270 */
[----:B------:R-:W-:Y:S05]  /*0870*/  @P0 BRA `(.L_x_11) ;  /* 0x0000000000300947 */ /* 0x000fea0003800000 */
[----:B-1----:R-:W1:Y:S01]  /*0880*/  S2UR UR6, SR_CgaCtaId ;  /* 0x00000000000679c3 */ /* 0x002e620000008800 */
[----:B------:R-:W-:Y:S01]  /*0890*/  UMOV UR4, 0x400 ;  /* 0x0000040000047882 */ /* 0x000fe20000000000 */
[----:B------:R-:W-:Y:S01]  /*08a0*/  UMOV UR5, 0x20 ;  /* 0x0000002000057882 */ /* 0x000fe20000000000 */
[----:B------:R-:W-:Y:S01]  /*08b0*/  ELECT P0, URZ, PT ;  /* 0x0000000000ff782f */ /* 0x000fe20003800000 */
[----:B-1----:R-:W-:Y:S02]  /*08c0*/  ULEA UR6, UR6, UR4, 0x18 ;  /* 0x0000000406067291 */ /* 0x002fe4000f8ec0ff */
[----:B------:R-:W-:-:S04]  /*08d0*/  UIADD3 UR4, UPT, UPT, -UR5, 0x100000, URZ ;  /* 0x0010000005047890 */ /* 0x000fc8000fffe1ff */
[----:B------:R-:W-:Y:S02]  /*08e0*/  USHF.L.U32 UR5, UR4, 0xb, URZ ;  /* 0x0000000b04057899 */ /* 0x000fe400080006ff */
[----:B------:R-:W-:Y:S01]  /*08f0*/  USHF.L.U32 UR4, UR4, 0x1, URZ ;  /* 0x0000000104047899 */ /* 0x000fe200080006ff */
[----:B------:R-:W1:Y:S11]  /*0900*/  FENCE.VIEW.ASYNC.S ;  /* 0x00000000000073c6 */ /* 0x000e760000000000 */
[----:B-1----:R2:W1:Y:S01]  /*0910*/  SYNCS.EXCH.64 URZ, [UR6+0x80], UR4 ;  /* 0x0000800406ff75b2 */ /* 0x0024620008000100 */
[----:B------:R2:W1:Y:S02]  /*0920*/  SYNCS.EXCH.64 URZ, [UR6+0x88], UR4 ;  /* 0x0000880406ff75b2 */ /* 0x0004640008000100 */
[----:B--2---:R-:W-:Y:S01]  /*0930*/  NOP ;  /* 0x0000000000007918 */ /* 0x004fe20000000000 */
.L_x_11:
[----:B------:R-:W2:Y:S01]  /*0940*/  SHFL.IDX PT, R2, R53, RZ, 0x1f ;  /* 0x00001fff35027589 */ /* 0x000ea200000e0000 */
[----:B------:R-:W-:Y:S01]  /*0950*/  NOP ;  /* 0x0000000000007918 */ /* 0x000fe20000000000 */
[----:B--2---:R-:W-:-:S13]  /*0960*/  ISETP.NE.AND P0, PT, R2, 0x4, PT ;  /* 0x000000040200780c */ /* 0x004fda0003f05270 */
[----:B------:R-:W-:Y:S05]  /*0970*/  @P0 BRA `(.L_x_12) ;  /* 0x00000000004c0947 */ /* 0x000fea0003800000 */
[----:B-1----:R-:W1:Y:S01]  /*0980*/  S2UR UR6, SR_CgaCtaId ;  /* 0x00000000000679c3 */ /* 0x002e620000008800 */
[----:B------:R-:W-:Y:S01]  /*0990*/  UMOV UR4, 0x1e0 ;  /* 0x000001e000047882 */ /* 0x000fe20000000000 */
[----:B------:R-:W-:Y:S01]  /*09a0*/  UMOV UR5, 0x400 ;  /* 0x0000040000057882 */ /* 0x000fe20000000000 */
[----:B------:R-:W-:Y:S01]  /*09b0*/  USEL UR4, UR4, 0x1a0, UP3 ;  /* 0x000001a004047887 */ /* 0x000fe20009800000 */
[----:B------:R-:W-:Y:S01]  /*09c0*/  UMOV UR8, 0x1 ;  /* 0x0000000100087882 */ /* 0x000fe20000000000 */
[----:B------:R-:W-:Y:S01]  /*09d0*/  ELECT P0, URZ, PT ;  /* 0x0000000000ff782f */ /* 0x000fe20003800000 */
[----:B------:R-:W-:-:S04]  /*09e0*/  UIADD3 UR8, UPT, UPT, -UR8, 0x100000, URZ ;  /* 0x0010000008087890 */ /* 0x000fc8000fffe1ff */
[----:B------:R-:W-:Y:S02]  /*09f0*/  USHF.L.U32 UR9, UR8, 0xb, URZ ;  /* 0x0000000b08097899 */ /* 0x000fe400080006ff */
[----:B------:R-:W-:Y:S02]  /*0a00*/  USHF.L.U32 UR8, UR8, 0x1, URZ ;  /* 0x0000000108087899 */ /* 0x000fe400080006ff */
[----:B-1----:R-:W-:Y:S02]  /*0a10*/  ULEA UR6, UR6, UR5, 0x18 ;  /* 0x0000000506067291 */ /* 0x002fe4000f8ec0ff */
[----:B------:R-:W-:-:S04]  /*0a20*/  UIADD3 UR4, UPT, UPT, -UR4, 0x100000, URZ ;  /* 0x0010000004047890 */ /* 0x000fc8000fffe1ff */
[----:B------:R-:W-:Y:S02]  /*0a30*/  USHF.L.U32 UR5, UR4, 0xb, URZ ;  /* 0x0000000b04057899 */ /* 0x000fe400080006ff */
[----:B------:R-:W-:Y:S01]  /*0a40*/  USHF.L.U32 UR4, UR4, 0x1, URZ ;  /* 0x0000000104047899 */ /* 0x000fe200080006ff */
[----:B------:R-:W1:Y:S03]  /*0a50*/  FENCE.VIEW.ASYNC.S ;  /* 0x00000000000073c6 */ /* 0x000e660000000000 */
[----:B-1----:R2:W1:Y:S08]  /*0a60*/  SYNCS.EXCH.64 URZ, [UR6+0x90], UR8 ;  /* 0x0000900806ff75b2 */ /* 0x0024700008000100 */
[----:B------:R2:W1:Y:S01]  /*0a70*/  SYNCS.EXCH.64 URZ, [UR6+0xa0], UR4 ;  /* 0x0000a00406ff75b2 */ /* 0x0004620008000100 */
[----:B------:R2:W1:Y:S01]  /*0a80*/  SYNCS.EXCH.64 URZ, [UR6+0x98], UR8 ;  /* 0x0000980806ff75b2 */ /* 0x0004620008000100 */
[----:B------:R2:W1:Y:S02]  /*0a90*/  SYNCS.EXCH.64 URZ, [UR6+0xa8], UR4 ;  /* 0x0000a80406ff75b2 */ /* 0x0004640008000100 */
[----:B--2---:R-:W-:Y:S01]  /*0aa0*/  NOP ;  /* 0x0000000000007918 */ /* 0x004fe20000000000 */
.L_x_12:
        /* <DEDUP_REMOVED lines=26> */
.L_x_13:
[----:B------:R-:W2:Y:S01]  /*0c50*/  SHFL.IDX PT, R2, R53, RZ, 0x1f ;  /* 0x00001fff35027589 */ /* 0x000ea200000e0000 */
[----:B------:R-:W-:Y:S01]  /*0c60*/  NOP ;  /* 0x0000000000007918 */ /* 0x000fe20000000000 */
[----:B--2---:R-:W-:-:S13]  /*0c70*/  ISETP.NE.AND P0, PT, R2, 0x3, PT ;  /* 0x000000030200780c */ /* 0x004fda0003f05270 */
[----:B------:R-:W-:Y:S05]  /*0c80*/  @P0 BRA `(.L_x_14) ;  /* 0x0000000000380947 */ /* 0x000fea0003800000 */
[----:B------:R-:W2:Y:S01]  /*0c90*/  S2UR UR5, SR_CgaCtaId ;  /* 0x00000000000579c3 */ /* 0x000ea20000008800 */
[----:B-1----:R-:W-:Y:S01]  /*0ca0*/  UMOV UR4, 0x400 ;  /* 0x0000040000047882 */ /* 0x002fe20000000000 */
[----:B------:R-:W-:Y:S01]  /*0cb0*/  UMOV UR6, 0x20 ;  /* 0x0000002000067882 */ /* 0x000fe20000000000 */
[----:B------:R-:W-:Y:S01]  /*0cc0*/  ELECT P0, URZ, PT ;  /* 0x0000000000ff782f */ /* 0x000fe20003800000 */
[----:B------:R-:W-:-:S04]  /*0cd0*/  UIADD3 UR6, UPT, UPT, -UR6, 0x100000, URZ ;  /* 0x0010000006067890 */ /* 0x000fc8000fffe1ff */
[----:B------:R-:W-:Y:S02]  /*0ce0*/  USHF.L.U32 UR7, UR6, 0xb, URZ ;  /* 0x0000000b06077899 */ /* 0x000fe400080006ff */
[----:B------:R-:W-:Y:S02]  /*0cf0*/  USHF.L.U32 UR6, UR6, 0x1, URZ ;  /* 0x0000000106067899 */ /* 0x000fe400080006ff */
[----:B--2---:R-:W-:Y:S01]  /*0d00*/  ULEA UR4, UR5, UR4, 0x18 ;  /* 0x0000000405047291 */ /* 0x004fe2000f8ec0ff */
[----:B------:R-:W1:Y:S11]  /*0d10*/  FENCE.VIEW.ASYNC.S ;  /* 0x00000000000073c6 */ /* 0x000e760000000000 */
[----:B-1----:R2:W1:Y:S01]  /*0d20*/  SYNCS.EXCH.64 URZ, [UR4+0xf0], UR6 ;  /* 0x0000f00604ff75b2 */ /* 0x0024620008000100 */
[----:B------:R2:W1:Y:S01]  /*0d30*/  SYNCS.EXCH.64 URZ, [UR4+0x100], UR6 ;  /* 0x0001000604ff75b2 */ /* 0x0004620008000100 */
[----:B------:R2:W1:Y:S01]  /*0d40*/  SYNCS.EXCH.64 URZ, [UR4+0xf8], UR6 ;  /* 0x0000f80604ff75b2 */ /* 0x0004620008000100 */
[----:B------:R2:W1:Y:S02]  /*0d50*/  SYNCS.EXCH.64 URZ, [UR4+0x108], UR6 ;  /* 0x0001080604ff75b2 */ /* 0x0004640008000100 */
[----:B--2---:R-:W-:Y:S01]  /*0d60*/  NOP ;  /* 0x0000000000007918 */ /* 0x004fe20000000000 */
.L_x_14:
[----:B-1----:R-:W1:Y:S01]  /*0d70*/  LDCU UR4, c[0x0][0x36c] ;  /* 0x00006d80ff0477ac */ /* 0x002e620008000800 */
[----:B------:R-:W-:Y:S01]  /*0d80*/  ISETP.NE.OR P3, PT, R0, 0x2, !P3 ;  /* 0x000000020000780c */ /* 0x000fe20005f65670 */
[----:B------:R-:W-:Y:S01]  /*0d90*/  NOP ;  /* 0x0000000000007918 */ /* 0x000fe20000000000 */
[----:B------:R-:W-:Y:S01]  /*0da0*/  LOP3.LUT R0, R67, 0x1f, RZ, 0xc0, !PT ;  /* 0x0000001f43007812 */ /* 0x000fe200078ec0ff */
[----:B------:R-:W-:Y:S02]  /*0db0*/  UISETP.NE.AND UP4, UPT, UR17, URZ, UPT ;  /* 0x000000ff1100728c */ /* 0x000fe4000bf85270 */
[----:B-1----:R-:W-:-:S09]  /*0dc0*/  UISETP.EQ.U32.AND UP5, UPT, UR4, 0x1, UPT ;  /* 0x000000010400788c */ /* 0x002fd2000bfa2070 */
[----:B------:R-:W-:Y:S05]  /*0dd0*/  BRA.U !UP5, `(.L_x_15) ;  /* 0x000000010d087547 */ /* 0x000fea000b800000 */
[----:B---34-:R-:W-:Y:S01]  /*0de0*/  UCGABAR_ARV ;  /* 0x00000000000079c7 */ /* 0x018fe20008000000 */
[----:B------:R-:W-:Y:S05]  /*0df0*/  BRA `(.L_x_16) ;  /* 0x0000000000047947 */ /* 0x000fea0003800000 */
.L_x_15:
[----:B---34-:R-:W-:Y:S01]  /*0e00*/  NOP ;  /* 0x0000000000007918 */ /* 0x018fe20000000000 */
.L_x_16:
[----:B------:R-:W1:Y:S01]  /*0e10*/  S2UR UR7, SR_CTAID.X ;  /* 0x00000000000779c3 */ /* 0x000e620000002500 */
[----:B------:R-:W-:-:S05]  /*0e20*/  CS2R.32 R55, SR_CgaSize ;  /* 0x0000000000377805 */ /* 0x000fca0000008a00 */
[----:B------:R-:W-:-:S05]  /*0e30*/  IMAD R55, R55, -0xa0, RZ ;  /* 0xffffff6037377824 */ /* 0x000fca00078e02ff */
[----:B------:R-:W-:-:S14]  /*0e40*/  R2UR UR5, R55 ;  /* 0x00000000370572ca */ /* 0x000fdc00000e0000 */
[----:B------:R-:W2:Y:S01]  /*0e50*/  LDCU UR5, c[0x0][UR5+0x2b0] ;  /* 0x00005600050577ac */ /* 0x000ea20008000800 */
[----:B------:R-:W-:-:S05]  /*0e60*/  CS2R.32 R55, SR_CgaSize ;  /* 0x0000000000377805 */ /* 0x000fca0000008a00 */
[----:B------:R-:W-:-:S05]  /*0e70*/  IMAD R55, R55, -0xa0, RZ ;  /* 0xffffff6037377824 */ /* 0x000fca00078e02ff */
[----:B------:R-:W-:-:S14]  /*0e80*/  R2UR UR4, R55 ;  /* 0x00000000370472ca */ /* 0x000fdc00000e0000 */
[----:B------:R-:W3:Y:S01]  /*0e90*/  LDCU UR4, c[0x0][UR4+0x2b4] ;  /* 0x00005680040477ac */ /* 0x000ee20008000800 */
[----:B------:R-:W4:Y:S01]  /*0ea0*/  S2UR UR8, SR_CTAID.Y ;  /* 0x00000000000879c3 */ /* 0x000f220000002600 */
[----:B------:R-:W-:-:S05]  /*0eb0*/  CS2R.32 R55, SR_CgaSize ;  /* 0x0000000000377805 */ /* 0x000fca0000008a00 */
[----:B------:R-:W-:-:S05]  /*0ec0*/  IMAD R55, R55, -0xa0, RZ ;  /* 0xffffff6037377824 */ /* 0x000fca00078e02ff */
[----:B------:R-:W-:-:S14]  /*0ed0*/  R2UR UR9, R55 ;  /* 0x00000000370972ca */ /* 0x000fdc00000e0000 */
[----:B------:R-:W3:Y:S01]  /*0ee0*/  LDCU UR9, c[0x0][UR9+0x2a0] ;  /* 0x00005400090977ac */ /* 0x000ee20008000800 */
[----:B------:R-:W-:-:S05]  /*0ef0*/  CS2R.32 R55, SR_CgaSize ;  /* 0x0000000000377805 */ /* 0x000fca0000008a00 */
[----:B------:R-:W-:-:S05]  /*0f00*/  IMAD R55, R55, -0xa0, RZ ;  /* 0xffffff6037377824 */ /* 0x000fca00078e02ff */
[----:B------:R-:W-:-:S14]  /*0f10*/  R2UR UR10, R55 ;  /* 0x00000000370a72ca */ /* 0x000fdc00000e0000 */
[----:B------:R-:W3:Y:S01]  /*0f20*/  LDCU UR10, c[0x0][UR10+0x2a4] ;  /* 0x000054800a0a77ac */ /* 0x000ee20008000800 */
[----:B------:R-:W3:Y:S01]  /*0f30*/  S2UR UR11, SR_CgaCtaId ;  /* 0x00000000000b79c3 */ /* 0x000ee20000008800 */
[----:B------:R-:W3:Y:S01]  /*0f40*/  LDCU UR21, c[0x0][0xb24] ;  /* 0x00016480ff1577ac */ /* 0x000ee20008000800 */
[----:B------:R-:W3:Y:S01]  /*0f50*/  LDCU UR42, c[0x0][0xb24] ;  /* 0x00016480ff2a77ac */ /* 0x000ee20008000800 */
[----:B-1----:R-:W-:-:S05]  /*0f60*/  I2FP.F32.U32 R3, UR7 ;  /* 0x0000000700037c45 */ /* 0x002fca0008201000 */
[----:B------:R-:W1:Y:S01]  /*0f70*/  S2UR UR36, SR_CTAID.Z ;  /* 0x00000000002479c3 */ /* 0x000e620000002700 */
[----:B------:R-:W1:Y:S01]  /*0f80*/  LDCU UR27, c[0x0][0xb30] ;  /* 0x00016600ff1b77ac */ /* 0x000e620008000800 */
[----:B--2---:R-:W-:Y:S01]  /*0f90*/  FMUL R3, R3, UR5 ;  /* 0x0000000503037c20 */ /* 0x004fe20008400000 */
[----:B------:R-:W-:Y:S01]  /*0fa0*/  UMOV UR16, UR7 ;  /* 0x0000000700107c82 */ /* 0x000fe20008000000 */
[----:B----4-:R-:W-:Y:S01]  /*0fb0*/  I2FP.F32.U32 R2, UR8 ;  /* 0x0000000800027c45 */ /* 0x010fe20008201000 */
[----:B------:R-:W-:-:S03]  /*0fc0*/  UMOV UR20, UR8 ;  /* 0x0000000800147c82 */ /* 0x000fc60008000000 */
[----:B------:R-:W2:Y:S01]  /*0fd0*/  F2I.U32.TRUNC.NTZ R3, R3 ;  /* 0x0000000300037305 */ /* 0x000ea2000020f000 */
[----:B---3--:R-:W-:Y:S01]  /*0fe0*/  UISETP.GE.AND UP2, UPT, UR21, 0x1, UPT ;  /* 0x000000011500788c */ /* 0x008fe2000bf46270 */
[----:B------:R-:W-:Y:S01]  /*0ff0*/  FMUL R2, R2, UR4 ;  /* 0x0000000402027c20 */ /* 0x000fe20008400000 */
[----:B------:R-:W-:-:S05]  /*1000*/  USHF.L.U32 UR28, UR11, 0xb, URZ ;  /* 0x0000000b0b1c7899 */ /* 0x000fca00080006ff */
[----:B------:R-:W3:Y:S01]  /*1010*/  F2I.U32.TRUNC.NTZ R2, R2 ;  /* 0x0000000200027305 */ /* 0x000ee2000020f000 */
[----:B--2---:R-:W-:Y:S02]  /*1020*/  R2UR UR4, R3 ;  /* 0x00000000030472ca */ /* 0x004fe400000e0000 */
[----:B---3--:R-:W-:Y:S02]  /*1030*/  R2UR UR6, R2 ;  /* 0x00000000020672ca */ /* 0x008fe400000e0000 */
[----:B------:R-:W-:-:S09]  /*1040*/  PRMT R2, RZ, 0x7610, R2 ;  /* 0x00007610ff027816 */ /* 0x000fd20000000002 */
[----:B------:R-:W-:-:S04]  /*1050*/  UIADD3 UR5, UPT, UPT, -UR4, URZ, URZ ;  /* 0x000000ff04057290 */ /* 0x000fc8000fffe1ff */
[----:B------:R-:W-:Y:S02]  /*1060*/  UIMAD UR5, UR9, UR5, UR7 ;  /* 0x00000005090572a4 */ /* 0x000fe4000f8e0207 */
[----:B------:R-:W-:-:S04]  /*1070*/  UIADD3 UR4, UPT, UPT, -UR6, URZ, URZ ;  /* 0x000000ff06047290 */ /* 0x000fc8000fffe1ff */
[----:B------:R-:W-:Y:S01]  /*1080*/  IMAD.U32 R55, RZ, RZ, UR5 ;  /* 0x00000005ff377e24 */ /* 0x000fe2000f8e00ff */
[----:B------:R-:W-:-:S06]  /*1090*/  UIMAD UR4, UR10, UR4, UR8 ;  /* 0x000000040a0472a4 */ /* 0x000fcc000f8e0208 */
[----:B------:R-:W-:Y:S01]  /*10a0*/  IMAD.U32 R54, RZ, RZ, UR4 ;  /* 0x00000004ff367e24 */ /* 0x000fe2000f8e00ff */
[----:B-1----:R-:W-:Y:S06]  /*10b0*/  BRA.U UP4, `(.L_x_17) ;  /* 0x00000001042c7547 */ /* 0x002fec000b800000 */
[----:B------:R-:W-:Y:S02]  /*10c0*/  R2UR UR5, R54 ;  /* 0x00000000360572ca */ /* 0x000fe400000e0000 */
[----:B------:R-:W-:-:S11]  /*10d0*/  R2UR UR4, R55 ;  /* 0x00000000370472ca */ /* 0x000fd600000e0000 */
[----:B------:R-:W-:Y:S02]  /*10e0*/  UISETP.NE.AND UP0, UPT, UR5, URZ, UPT ;  /* 0x000000ff0500728c */ /* 0x000fe4000bf05270 */
[----:B------:R-:W-:Y:S02]  /*10f0*/  UISETP.NE.AND UP1, UPT, UR5, 0x1, UPT ;  /* 0x000000010500788c */ /* 0x000fe4000bf25270 */
[----:B------:R-:W-:-:S04]  /*1100*/  UISETP.EQ.OR UP0, UPT, UR4, URZ, !UP0 ;  /* 0x000000ff0400728c */ /* 0x000fc8000c702670 */
[----:B------:R-:W-:Y:S02]  /*1110*/  USEL UR5, URZ, 0x1, !UP0 ;  /* 0x00000001ff057887 */ /* 0x000fe4000c000000 */
[----:B------:R-:W-:Y:S02]  /*1120*/  UISETP.NE.AND UP0, UPT, UR4, URZ, UPT ;  /* 0x000000ff0400728c */ /* 0x000fe4000bf05270 */
[----:B------:R-:W-:-:S04]  /*1130*/  USEL UR4, URZ, 0x2, UP1 ;  /* 0x00000002ff047887 */ /* 0x000fc80008800000 */
[----:B------:R-:W-:-:S04]  /*1140*/  USEL UR4, UR4, 0x2, UP0 ;  /* 0x0000000204047887 */ /* 0x000fc80008000000 */
[----:B------:R-:W-:-:S06]  /*1150*/  UIADD3 UR4, UPT, UPT, UR5, UR4, URZ ;  /* 0x0000000405047290 */ /* 0x000fcc000fffe0ff */
[----:B------:R-:W-:Y:S02]  /*1160*/  IMAD.U32 R2, RZ, RZ, UR4 ;  /* 0x00000004ff027e24 */ /* 0x000fe4000f8e00ff */
.L_x_17:
[----:B------:R-:W-:Y:S05]  /*1170*/  BRA.U !UP2, `(.L_x_18) ;  /* 0x000000010ad47547 */ /* 0x000fea000b800000 */
[----:B------:R-:W1:Y:S01]  /*1180*/  LDCU.128 UR12, c[0x0][0xb10] ;  /* 0x00016200ff0c77ac */ /* 0x000e620008000c00 */
[----:B------:R-:W2:Y:S01]  /*1190*/  LDCU UR6, c[0x0][0x370] ;  /* 0x00006e00ff0677ac */ /* 0x000ea20008000800 */
[----:B------:R-:W3:Y:S01]  /*11a0*/  LDCU UR5, c[0x0][0x374] ;  /* 0x00006e80ff0577ac */ /* 0x000ee20008000800 */
[----:B------:R-:W4:Y:S01]  /*11b0*/  LDCU UR26, c[0x0][0xb0c] ;  /* 0x00016180ff1a77ac */ /* 0x000f220008000800 */
[----:B------:R-:W4:Y:S01]  /*11c0*/  LDCU UR4, c[0x0][0xb20] ;  /* 0x00016400ff0477ac */ /* 0x000f220008000800 */
[----:B------:R-:W4:Y:S01]  /*11d0*/  LDCU.64 UR8, c[0x0][0xb28] ;  /* 0x00016500ff0877ac */ /* 0x000f220008000a00 */
[----:B-1----:R-:W-:Y:S02]  /*11e0*/  UISETP.NE.AND UP0, UPT, UR14, 0x1, UPT ;  /* 0x000000010e00788c */ /* 0x002fe4000bf05270 */
[----:B---3--:R-:W-:Y:S02]  /*11f0*/  UIMAD.WIDE.U32 UR10, UR5, UR15, URZ ;  /* 0x0000000f050a72a5 */ /* 0x008fe4000f8e00ff */
[----:B--2---:R-:W-:-:S02]  /*1200*/  UIMAD.WIDE.U32 UR22, UR6, UR12, URZ ;  /* 0x0000000c061672a5 */ /* 0x004fc4000f8e00ff */
[----:B----4-:R-:W-:Y:S02]  /*1210*/  UISETP.NE.AND UP1, UPT, UR26, 0x1, UPT ;  /* 0x000000011a00788c */ /* 0x010fe4000bf25270 */
[----:B------:R-:W-:Y:S01]  /*1220*/  UISETP.NE.AND UP2, UPT, UR21, 0x1, UPT ;  /* 0x000000011500788c */ /* 0x000fe2000bf45270 */
[----:B------:R-:W-:Y:S02]  /*1230*/  UMOV UR10, UR11 ;  /* 0x0000000b000a7c82 */ /* 0x000fe40008000000 */
[----:B------:R-:W-:Y:S01]  /*1240*/  UMOV UR22, UR23 ;  /* 0x0000001700167c82 */ /* 0x000fe20008000000 */
[----:B------:R-:W-:Y:S02]  /*1250*/  @UP0 USHF.R.U32.HI UR5, URZ, UR4, UR10 ;  /* 0x00000004ff050299 */ /* 0x000fe4000801160a */
[----:B------:R-:W-:Y:S02]  /*1260*/  UIMAD.WIDE.U32 UR24, UR20, UR15, URZ ;  /* 0x0000000f141872a5 */ /* 0x000fe4000f8e00ff */
[----:B------:R-:W-:-:S02]  /*1270*/  UIMAD.WIDE.U32 UR10, UR5, UR8, URZ ;  /* 0x00000008050a72a5 */ /* 0x000fc4000f8e00ff */
[----:B------:R-:W-:Y:S02]  /*1280*/  @UP1 USHF.R.U32.HI UR6, URZ, UR13, UR22 ;  /* 0x0000000dff061299 */ /* 0x000fe40008011616 */
[----:B------:R-:W-:Y:S02]  /*1290*/  UIMAD.WIDE.U32 UR18, UR16, UR12, URZ ;  /* 0x0000000c101272a5 */ /* 0x000fe4000f8e00ff */
[----:B------:R-:W-:Y:S01]  /*12a0*/  UIMAD.WIDE.U32 UR22, UR6, UR8, URZ ;  /* 0x00000008061672a5 */ /* 0x000fe2000f8e00ff */
[----:B------:R-:W-:Y:S01]  /*12b0*/  UMOV UR24, UR25 ;  /* 0x0000001900187c82 */ /* 0x000fe20008000000 */
[----:B------:R-:W-:Y:S01]  /*12c0*/  UMOV UR10, UR11 ;  /* 0x0000000b000a7c82 */ /* 0x000fe20008000000 */
[----:B------:R-:W-:Y:S02]  /*12d0*/  USHF.R.U32.HI UR24, URZ, UR4, UR24 ;  /* 0x00000004ff187299 */ /* 0x000fe40008011618 */
[----:B------:R-:W-:Y:S02]  /*12e0*/  @UP2 USHF.R.U32.HI UR5, URZ, UR9, UR10 ;  /* 0x00000009ff052299 */ /* 0x000fe4000801160a */
[----:B------:R-:W-:Y:S01]  /*12f0*/  UMOV UR7, UR23 ;  /* 0x0000001700077c82 */ /* 0x000fe20008000000 */
[----:B------:R-:W-:Y:S01]  /*1300*/  UMOV UR18, UR19 ;  /* 0x0000001300127c82 */ /* 0x000fe20008000000 */
[----:B------:R-:W-:-:S02]  /*1310*/  @UP2 USHF.R.U32.HI UR6, URZ, UR9, UR7 ;  /* 0x00000009ff062299 */ /* 0x000fc40008011607 */
[----:B------:R-:W-:Y:S02]  /*1320*/  USHF.R.U32.HI UR18, URZ, UR13, UR18 ;  /* 0x0000000dff127299 */ /* 0x000fe40008011612 */
[----:B------:R-:W-:Y:S02]  /*1330*/  USEL UR4, UR20, UR24, !UP0 ;  /* 0x0000001814047287 */ /* 0x000fe4000c000000 */
[----:B------:R-:W-:Y:S02]  /*1340*/  UIMAD UR7, UR5, UR21, URZ ;  /* 0x00000015050772a4 */ /* 0x000fe4000f8e02ff */
[----:B------:R-:W-:Y:S02]  /*1350*/  USEL UR5, UR16, UR18, !UP1 ;  /* 0x0000001210057287 */ /* 0x000fe4000c800000 */
[----:B------:R-:W-:Y:S02]  /*1360*/  UIMAD UR12, UR6, UR21, URZ ;  /* 0x00000015060c72a4 */ /* 0x000fe4000f8e02ff */
[----:B------:R-:W-:-:S02]  /*1370*/  UISETP.GE.AND UP0, UPT, UR4, UR7, UPT ;  /* 0x000000070400728c */ /* 0x000fc4000bf06270 */
[----:B------:R-:W-:Y:S02]  /*1380*/  UIMAD.WIDE.U32 UR10, UR4, UR8, URZ ;  /* 0x00000008040a72a5 */ /* 0x000fe4000f8e00ff */
[----:B------:R-:W-:Y:S02]  /*1390*/  UISETP.GE.OR UP0, UPT, UR5, UR12, UP0 ;  /* 0x0000000c0500728c */ /* 0x000fe40008706670 */
[----:B------:R-:W-:Y:S02]  /*13a0*/  UIMAD.WIDE.U32 UR12, UR5, UR8, URZ ;  /* 0x00000008050c72a5 */ /* 0x000fe4000f8e00ff */
[----:B------:R-:W-:Y:S01]  /*13b0*/  UIADD3 UR10, UPT, UPT, -UR4, URZ, URZ ;  /* 0x000000ff040a7290 */ /* 0x000fe2000fffe1ff */
[----:B------:R-:W-:Y:S01]  /*13c0*/  UMOV UR8, UR11 ;  /* 0x0000000b00087c82 */ /* 0x000fe20008000000 */
[----:B------:R-:W-:Y:S02]  /*13d0*/  UIADD3 UR11, UPT, UPT, -UR5, URZ, URZ ;  /* 0x000000ff050b7290 */ /* 0x000fe4000fffe1ff */
[----:B------:R-:W-:-:S03]  /*13e0*/  USHF.R.U32.HI UR8, URZ, UR9, UR8 ;  /* 0x00000009ff087299 */ /* 0x000fc60008011608 */
[----:B------:R-:W-:Y:S01]  /*13f0*/  @!UP0 UMOV UR7, UR13 ;  /* 0x0000000d00078c82 */ /* 0x000fe20008000000 */
[----:B------:R-:W-:Y:S02]  /*1400*/  UIMAD UR20, UR14, UR10, UR20 ;  /* 0x0000000a0e1472a4 */ /* 0x000fe4000f8e0214 */
[----:B------:R-:W-:Y:S02]  /*1410*/  USEL UR8, UR4, UR8, !UP2 ;  /* 0x0000000804087287 */ /* 0x000fe4000d000000 */
[----:B------:R-:W-:Y:S02]  /*1420*/  @!UP0 USHF.R.U32.HI UR7, URZ, UR9, UR7 ;  /* 0x00000009ff078299 */ /* 0x000fe40008011607 */
[----:B------:R-:W-:Y:S02]  /*1430*/  UIADD3 UR9, UPT, UPT, -UR8, URZ, URZ ;  /* 0x000000ff08097290 */ /* 0x000fe4000fffe1ff */
[----:B------:R-:W-:Y:S02]  /*1440*/  @!UP0 USEL UR7, UR5, UR7, !UP2 ;  /* 0x0000000705078287 */ /* 0x000fe4000d000000 */
[----:B------:R-:W-:-:S02]  /*1450*/  UIMAD UR9, UR21, UR9, UR4 ;  /* 0x00000009150972a4 */ /* 0x000fc4000f8e0204 */
[----:B------:R-:W-:Y:S02]  /*1460*/  @!UP0 UIADD3 UR8, UPT, UPT, UR8, -UR7, URZ ;  /* 0x8000000708088290 */ /* 0x000fe4000fffe0ff */
[----:B------:R-:W-:Y:S02]  /*1470*/  @!UP0 UIMAD UR6, UR9, UR6, UR7 ;  /* 0x00000006090682a4 */ /* 0x000fe4000f8e0207 */
[----:B------:R-:W-:Y:S02]  /*1480*/  @!UP0 UIMAD UR4, UR8, UR21, UR5 ;  /* 0x00000015080482a4 */ /* 0x000fe4000f8e0205 */
[----:B------:R-:W-:Y:S02]  /*1490*/  UIMAD UR16, UR26, UR11, UR16 ;  /* 0x0000000b1a1072a4 */ /* 0x000fe4000f8e0210 */
[----:B------:R-:W-:Y:S01]  /*14a0*/  UIMAD UR20, UR4, UR14, UR20 ;  /* 0x0000000e041472a4 */ /* 0x000fe2000f8e0214 */
[----:B------:R-:W-:Y:S02]  /*14b0*/  @!UP0 UMOV UR5, UR6 ;  /* 0x0000000600058c82 */ /* 0x000fe40008000000 */
[----:B------:R-:W-:-:S12]  /*14c0*/  UIMAD UR16, UR5, UR26, UR16 ;  /* 0x0000001a051072a4 */ /* 0x000fd8000f8e0210 */
.L_x_18:
[----:B------:R-:W-:Y:S02]  /*14d0*/  UISETP.NE.AND UP1, UPT, UR27, 0x1, UPT ;  /* 0x000000011b00788c */ /* 0x000fe4000bf25270 */
[----:B------:R-:W-:Y:S02]  /*14e0*/  UISETP.NE.AND UP0, UPT, UR17, 0x2, UPT ;  /* 0x000000021100788c */ /* 0x000fe4000bf05270 */
[----:B------:R-:W-:-:S05]  /*14f0*/  ULOP3.LUT UR28, UR28, 0x800, URZ, 0xc0, !UPT ;  /* 0x000008001c1c7892 */ /* 0x000fca000f8ec0ff */
[----:B------:R-:W-:Y:S07]  /*1500*/  BRA.U UP1, `(.L_x_19) ;  /* 0x0000000101447547 */ /* 0x000fee000b800000 */
[----:B------:R-:W1:Y:S01]  /*1510*/  LDCU.128 UR8, c[0x0][0xb10] ;  /* 0x00016200ff0877ac */ /* 0x000e620008000c00 */
[----:B------:R-:W2:Y:S01]  /*1520*/  LDCU UR12, c[0x0][0xb0c] ;  /* 0x00016180ff0c77ac */ /* 0x000ea20008000800 */
[----:B------:R-:W3:Y:S01]  /*1530*/  LDCU UR13, c[0x0][0xb20] ;  /* 0x00016400ff0d77ac */ /* 0x000ee20008000800 */
[----:B-1----:R-:W-:Y:S02]  /*1540*/  UIMAD.WIDE.U32 UR6, UR16, UR8, URZ ;  /* 0x00000008100672a5 */ /* 0x002fe4000f8e00ff */
[----:B------:R-:W-:Y:S02]  /*1550*/  UIMAD.WIDE.U32 UR4, UR20, UR11, URZ ;  /* 0x0000000b140472a5 */ /* 0x000fe4000f8e00ff */
[----:B--2---:R-:W-:Y:S02]  /*1560*/  UISETP.NE.AND UP2, UPT, UR12, 0x1, UPT ;  /* 0x000000010c00788c */ /* 0x004fe4000bf45270 */
[----:B------:R-:W-:Y:S01]  /*1570*/  UISETP.NE.AND UP1, UPT, UR10, 0x1, UPT ;  /* 0x000000010a00788c */ /* 0x000fe2000bf25270 */
[----:B------:R-:W-:-:S02]  /*1580*/  UMOV UR6, UR7 ;  /* 0x0000000700067c82 */ /* 0x000fc40008000000 */
[----:B------:R-:W-:Y:S01]  /*1590*/  UMOV UR4, UR5 ;  /* 0x0000000500047c82 */ /* 0x000fe20008000000 */
[----:B------:R-:W-:Y:S02]  /*15a0*/  USHF.R.U32.HI UR6, URZ, UR9, UR6 ;  /* 0x00000009ff067299 */ /* 0x000fe40008011606 */
[----:B---3--:R-:W-:Y:S02]  /*15b0*/  USHF.R.U32.HI UR4, URZ, UR13, UR4 ;  /* 0x0000000dff047299 */ /* 0x008fe40008011604 */
[----:B------:R-:W-:Y:S02]  /*15c0*/  USEL UR5, UR16, UR6, !UP2 ;  /* 0x0000000610057287 */ /* 0x000fe4000d000000 */
[----:B------:R-:W-:-:S04]  /*15d0*/  USEL UR4, UR20, UR4, !UP1 ;  /* 0x0000000414047287 */ /* 0x000fc8000c800000 */
[----:B------:R-:W-:Y:S02]  /*15e0*/  UIADD3 UR6, UPT, UPT, UR5, -UR4, URZ ;  /* 0x8000000405067290 */ /* 0x000fe4000fffe0ff */
[----:B------:R-:W-:Y:S02]  /*15f0*/  UIADD3 UR4, UPT, UPT, -UR5, UR4, URZ ;  /* 0x0000000405047290 */ /* 0x000fe4000fffe1ff */
[----:B------:R-:W-:Y:S02]  /*1600*/  UIMAD UR20, UR6, UR10, UR20 ;  /* 0x0000000a061472a4 */ /* 0x000fe4000f8e0214 */
[----:B------:R-:W-:-:S12]  /*1610*/  UIMAD UR16, UR4, UR12, UR16 ;  /* 0x0000000c041072a4 */ /* 0x000fd8000f8e0210 */
.L_x_19:
[----:B------:R-:W-:Y:S05]  /*1620*/  BRA.U !UP5, `(.L_x_20) ;  /* 0x000000010d0c7547 */ /* 0x000fea000b800000 */
[----:B------:R-:W-:Y:S01]  /*1630*/  UCGABAR_WAIT ;  /* 0x0000000000007dc7 */ /* 0x000fe20008000000 */
[----:B------:R-:W-:Y:S01]  /*1640*/  CCTL.IVALL ;  /* 0x00000000ff00798f */ /* 0x000fe20002000000 */
[----:B------:R-:W-:Y:S05]  /*1650*/  BRA `(.L_x_21) ;  /* 0x0000000000047947 */ /* 0x000fea0003800000 */
.L_x_20:
[----:B------:R-:W-:Y:S06]  /*1660*/  BAR.SYNC.DEFER_BLOCKING 0x0 ;  /* 0x0000000000007b1d */ /* 0x000fec0000010000 */
.L_x_21:
[----:B------:R-:W-:Y:S05]  /*1670*/  BRA.U UP0, `(.L_x_22) ;  /* 0x0000001100c47547 */ /* 0x000fea000b800000 */
[----:B------:R-:W1:Y:S01]  /*1680*/  LDCU UR6, c[0x0][0x38c] ;  /* 0x00007180ff0677ac */ /* 0x000e620008000800 */
[----:B------:R-:W2:Y:S01]  /*1690*/  S2UR UR8, SR_CgaCtaId ;  /* 0x00000000000879c3 */ /* 0x000ea20000008800 */
[----:B------:R-:W-:Y:S01]  /*16a0*/  PLOP3.LUT P1, PT, PT, PT, UP3, 0x80, 0x8 ;  /* 0x000000000008781c */ /* 0x000fe20003f2f038 */
[----:B------:R-:W-:Y:S01]  /*16b0*/  IMAD.MOV.U32 R12, RZ, RZ, 0x1 ;  /* 0x00000001ff0c7424 */ /* 0x000fe200078e00ff */
[----:B------:R-:W-:Y:S01]  /*16c0*/  UMOV UR7, 0x400 ;  /* 0x0000040000077882 */ /* 0x000fe20000000000 */
[----:B------:R-:W-:Y:S01]  /*16d0*/  UISETP.NE.AND UP1, UPT, UR17, URZ, UPT ;  /* 0x000000ff1100728c */ /* 0x000fe2000bf25270 */
[----:B------:R-:W-:Y:S02]  /*16e0*/  ISETP.EQ.OR P2, PT, R0, RZ, P3 ;  /* 0x000000ff0000720c */ /* 0x000fe40001f42670 */
[----:B------:R-:W-:Y:S02]  /*16f0*/  CS2R R10, SRZ ;  /* 0x00000000000a7805 */ /* 0x000fe4000001ff00 */
[----:B------:R-:W-:Y:S01]  /*1700*/  PLOP3.LUT P1, PT, P1, PT, PT, 0x8, 0x80 ;  /* 0x000000000080781c */ /* 0x000fe20000f2e170 */
[----:B------:R-:W-:Y:S01]  /*1710*/  IMAD.MOV.U32 R9, RZ, RZ, RZ ;  /* 0x000000ffff097224 */ /* 0x000fe200078e00ff */
[----:B------:R-:W3:Y:S01]  /*1720*/  LDCU UR40, c[0x0][0x370] ;  /* 0x00006e00ff2877ac */ /* 0x000ee20008000800 */
[----:B------:R-:W-:Y:S01]  /*1730*/  IMAD.MOV.U32 R8, RZ, RZ, 0x1 ;  /* 0x00000001ff087424 */ /* 0x000fe200078e00ff */
[----:B------:R-:W4:Y:S01]  /*1740*/  LDCU.64 UR26, c[0x0][0x348] ;  /* 0x00006900ff1a77ac */ /* 0x000f220008000a00 */
[----:B-1----:R-:W-:-:S02]  /*1750*/  UIADD3 UR5, UPT, UPT, UR6, 0x1f, URZ ;  /* 0x0000001f06057890 */ /* 0x002fc4000fffe0ff */
[----:B------:R-:W-:Y:S02]  /*1760*/  USHF.R.U32.HI UR45, URZ, 0x5, UR28 ;  /* 0x00000005ff2d7899 */ /* 0x000fe4000801161c */
[----:B------:R-:W-:Y:S02]  /*1770*/  USHF.R.S32.HI UR4, URZ, 0x1f, UR5 ;  /* 0x0000001fff047899 */ /* 0x000fe40008011405 */
[----:B------:R-:W-:Y:S02]  /*1780*/  UIADD3 UR46, UPT, UPT, UR6, 0x3e, URZ ;  /* 0x0000003e062e7890 */ /* 0x000fe4000fffe0ff */
[----:B------:R-:W-:Y:S02]  /*1790*/  ULEA.HI UR4, UR4, UR5, URZ, 0x5 ;  /* 0x0000000504047291 */ /* 0x000fe4000f8f28ff */
[----:B------:R-:W-:Y:S02]  /*17a0*/  UIADD3 UR5, UPT, UPT, UR6, -0x1, URZ ;  /* 0xffffffff06057890 */ /* 0x000fe4000fffe0ff */
[----:B------:R-:W-:-:S02]  /*17b0*/  USHF.R.S32.HI UR43, URZ, 0x5, UR4 ;  /* 0x00000005ff2b7899 */ /* 0x000fc40008011404 */
[----:B------:R-:W-:Y:S02]  /*17c0*/  UISETP.GE.U32.AND UP2, UPT, UR5, -0x3f, UPT ;  /* 0xffffffc10500788c */ /* 0x000fe4000bf46070 */
[----:B------:R-:W-:Y:S02]  /*17d0*/  UISETP.LT.U32.AND UP0, UPT, UR43, 0x4, UPT ;  /* 0x000000042b00788c */ /* 0x000fe4000bf01070 */
[----:B--2---:R-:W-:Y:S02]  /*17e0*/  ULEA UR7, UR8, UR7, 0x18 ;  /* 0x0000000708077291 */ /* 0x004fe4000f8ec0ff */
[----:B------:R-:W-:Y:S02]  /*17f0*/  USEL UR41, UR43, 0x4, UP0 ;  /* 0x000000042b297887 */ /* 0x000fe40008000000 */
[----:B------:R-:W-:Y:S02]  /*1800*/  ULEA UR29, UR28, UR7, 0x2 ;  /* 0x000000071c1d7291 */ /* 0x000fe4000f8e10ff */
[----:B------:R-:W-:-:S02]  /*1810*/  UIADD3 UR21, UPT, UPT, UR41, -0x1, URZ ;  /* 0xffffffff29157890 */ /* 0x000fc4000fffe0ff */
[----:B------:R-:W-:Y:S01]  /*1820*/  @UP2 UIADD3 UR21, UPT, UPT, UR41, URZ, URZ ;  /* 0x000000ff29152290 */ /* 0x000fe2000fffe0ff */
[----:B------:R-:W1:Y:S01]  /*1830*/  LDCU UR39, c[0x0][0x374] ;  /* 0x00006e80ff2777ac */ /* 0x000e620008000800 */
[----:B------:R-:W-:Y:S02]  /*1840*/  USEL UR24, UR48, 0x2, UP1 ;  /* 0x0000000230187887 */ /* 0x000fe40008800000 */
[----:B------:R-:W-:Y:S02]  /*1850*/  UIADD3 UR29, UPT, UPT, UR29, 0x8400, URZ ;  /* 0x000084001d1d7890 */ /* 0x000fe4000fffe0ff */
[----:B------:R-:W-:Y:S02]  /*1860*/  UIADD3 UR44, UPT, UPT, UR43, -UR41, URZ ;  /* 0x800000292b2c7290 */ /* 0x000fe4000fffe0ff */
[----:B------:R-:W-:Y:S01]  /*1870*/  UIADD3 UR21, UPT, UPT, UR21, 0x1, URZ ;  /* 0x0000000115157890 */ /* 0x000fe2000fffe0ff */
[----:B---34-:R-:W-:-:S11]  /*1880*/  UMOV UR5, URZ ;  /* 0x000000ff00057c82 */ /* 0x018fd60008000000 */
.L_x_42:
[----:B------:R-:W2:Y:S02]  /*1890*/  S2UR UR4, SR_CgaCtaId ;  /* 0x00000000000479c3 */ /* 0x000ea40000008800 */
[----:B--2---:R-:W-:-:S09]  /*18a0*/  UISETP.NE.AND UP0, UPT, UR4, URZ, UPT ;  /* 0x000000ff0400728c */ /* 0x004fd2000bf05270 */
[----:B------:R-:W-:Y:S05]  /*18b0*/  BRA.U UP0, `(.L_x_23) ;  /* 0x0000000100287547 */ /* 0x000fea000b800000 */
[----:B------:R-:W-:Y:S02]  /*18c0*/  LEA R0, R9, UR7, 0x3 ;  /* 0x0000000709007c11 */ /* 0x000fe4000f8e18ff */
[----:B------:R-:W-:-:S04]  /*18d0*/  SHF.L.U32 R2, R8, 0x1f, RZ ;  /* 0x0000001f08027819 */ /* 0x000fc800000006ff */
[----:B------:R-:W2:Y:S02]  /*18e0*/  SYNCS.PHASECHK.TRANS64.TRYWAIT P0, [R0+URZ+0x100], R2 ;  /* 0x00010002000075a7 */ /* 0x000ea400080011ff */
[----:B--2---:R-:W-:Y:S05]  /*18f0*/  @!P0 BRA `(.L_x_24) ;  /* 0x0000006c00d48947 */ /* 0x004fea0003800000 */
.L_x_138:
[----:B------:R-:W-:Y:S01]  /*1900*/  VIADD R9, R9, 0x1 ;  /* 0x0000000109097836 */ /* 0x000fe20000000000 */
[----:B------:R2:W-:Y:S04]  /*1910*/  SYNCS.ARRIVE.TRANS64.A1T0 RZ, [R0+URZ+0xf0], RZ ;  /* 0x0000f0ff00ff79a7 */ /* 0x0005e800081000ff */
[----:B------:R-:W-:-:S04]  /*1920*/  ISETP.NE.AND P0, PT, R9, 0x2, PT ;  /* 0x000000020900780c */ /* 0x000fc80003f05270 */
[----:B------:R-:W-:Y:S02]  /*1930*/  SEL R9, R9, RZ, P0 ;  /* 0x000000ff09097207 */ /* 0x000fe40000000000 */
[----:B--2---:R-:W-:-:S04]  /*1940*/  SEL R0, RZ, 0x1, P0 ;  /* 0x00000001ff007807 */ /* 0x004fc80000000000 */
[----:B------:R-:W-:-:S07]  /*1950*/  LOP3.LUT R8, R8, R0, RZ, 0x3c, !PT ;  /* 0x0000000008087212 */ /* 0x000fce00078e3cff */
.L_x_23:
[----:B------:R-:W-:Y:S01]  /*1960*/  ULEA UR4, UR5, UR7, 0x3 ;  /* 0x0000000705047291 */ /* 0x000fe2000f8e18ff */
[----:B------:R-:W-:Y:S01]  /*1970*/  SHF.L.U32 R0, R12, 0x1f, RZ ;  /* 0x0000001f0c007819 */ /* 0x000fe200000006ff */
[----:B------:R-:W-:Y:S02]  /*1980*/  UISETP.GE.U32.AND UP0, UPT, UR46, 0x3f, UPT ;  /* 0x0000003f2e00788c */ /* 0x000fe4000bf06070 */
[----:B------:R-:W-:Y:S02]  /*1990*/  USHF.L.U32 UR11, UR20, 0x6, URZ ;  /* 0x00000006140b7899 */ /* 0x000fe400080006ff */
[----:B------:R-:W-:Y:S01]  /*19a0*/  ULEA UR35, UR16, UR45, 0x7 ;  /* 0x0000002d10237291 */ /* 0x000fe2000f8e38ff */
[----:B------:R-:W-:Y:S02]  /*19b0*/  UMOV UR13, URZ ;  /* 0x000000ff000d7c82 */ /* 0x000fe40008000000 */
[----:B------:R2:W3:Y:S02]  /*19c0*/  SYNCS.PHASECHK.TRANS64.TRYWAIT P0, [UR4+0x20], R0 ;  /* 0x00002000ff0075a7 */ /* 0x0004e40008001104 */
[----:B------:R-:W-:Y:S07]  /*19d0*/  BRA.U !UP0, `(.L_x_25) ;  /* 0x0000000108c07547 */ /* 0x000fee000b800000 */
[----:B------:R-:W-:Y:S01]  /*19e0*/  UMOV UR6, URZ ;  /* 0x000000ff00067c82 */ /* 0x000fe20008000000 */
[----:B------:R-:W-:-:S05]  /*19f0*/  UMOV UR4, UR5 ;  /* 0x0000000500047c82 */ /* 0x000fca0008000000 */
.L_x_31:
[----:B------:R-:W-:Y:S01]  /*1a00*/  ULEA UR33, UR4, UR7, 0x3 ;  /* 0x0000000704217291 */ /* 0x000fe2000f8e18ff */
[----:B---3--:R-:W-:Y:S01]  /*1a10*/  @!P3 MOV R2, 0x6000 ;  /* 0x000060000002b802 */ /* 0x008fe20000000f00 */
[----:B-1-3--:R-:W-:Y:S10]  /*1a20*/  @P0 BRA `(.L_x_26) ;  /* 0x00000000000c0947 */ /* 0x00aff40003800000 */
[----:B------:R-:W-:-:S04]  /*1a30*/  SHF.L.U32 R3, R12, 0x1f, RZ ;  /* 0x0000001f0c037819 */ /* 0x000fc800000006ff */
[----:B------:R-:W3:Y:S02]  /*1a40*/  SYNCS.PHASECHK.TRANS64.TRYWAIT P0, [UR33+0x20], R3 ;  /* 0x00002003ff0075a7 */ /* 0x000ee40008001121 */
[----:B---3--:R-:W-:Y:S05]  /*1a50*/  @!P0 BRA `(.L_x_27) ;  /* 0x0000006c00908947 */ /* 0x008fea0003800000 */
.L_x_26:
[----:B------:R3:W-:Y:S01]  /*1a60*/  @!P3 SYNCS.ARRIVE.TRANS64 RZ, [UR33], R2 ;  /* 0x00000002ffffb9a7 */ /* 0x0007e20008000021 */
[----:B------:R-:W-:-:S04]  /*1a70*/  ULOP3.LUT UR5, UR24, 0x2, URZ, 0xfc, !UPT ;  /* 0x0000000218057892 */ /* 0x000fc8000f8efcff */
[----:B------:R-:W-:-:S09]  /*1a80*/  UISETP.NE.AND UP0, UPT, UR5, 0x2, UPT ;  /* 0x000000020500788c */ /* 0x000fd2000bf05270 */
[----:B------:R-:W-:Y:S05]  /*1a90*/  BRA.U UP0, `(.L_x_28) ;  /* 0x0000000100047547 */ /* 0x000fea000b800000 */
[----:B-1----:R-:W-:Y:S05]  /*1aa0*/  BPT.TRAP 0x1 ;  /* 0x000000040000795c */ /* 0x002fea0000300000 */
.L_x_28:
[----:B------:R-:W-:Y:S04]  /*1ab0*/  BSSY.RECONVERGENT B0, `(.L_x_29) ;  /* 0x0000003000007945 */ /* 0x000fe80003800200 */
[----:B------:R-:W-:Y:S05]  /*1ac0*/  @P2 BRA `(.L_x_30) ;  /* 0x0000000000042947 */ /* 0x000fea0003800000 */
[----:B-1----:R-:W-:Y:S05]  /*1ad0*/  BPT.TRAP 0x1 ;  /* 0x000000040000795c */ /* 0x002fea0000300000 */
.L_x_30:
[----:B-1----:R-:W-:Y:S05]  /*1ae0*/  BSYNC.RECONVERGENT B0 ;  /* 0x0000000000007941 */ /* 0x002fea0003800200 */
.L_x_29:
[----:B------:R-:W-:Y:S02]  /*1af0*/  UIADD3 UR5, UPT, UPT, UR4, 0x1, URZ ;  /* 0x0000000104057890 */ /* 0x000fe4000fffe0ff */
[----:B------:R-:W-:Y:S02]  /*1b00*/  UIADD3 UR16, UP1, UPT, UR26, 0x80, URZ ;  /* 0x000000801a107890 */ /* 0x000fe4000ff3e0ff */
[----:B------:R-:W-:Y:S02]  /*1b10*/  UISETP.NE.AND UP0, UPT, UR5, 0x4, UPT ;  /* 0x000000040500788c */ /* 0x000fe4000bf05270 */
[----:B------:R-:W-:Y:S02]  /*1b20*/  USHF.L.U32 UR34, UR6, 0x5, URZ ;  /* 0x0000000506227899 */ /* 0x000fe400080006ff */
[----:B------:R-:W-:Y:S02]  /*1b30*/  USEL UR9, URZ, 0x1, UP0 ;  /* 0x00000001ff097887 */ /* 0x000fe40008000000 */
[----:B------:R-:W-:-:S02]  /*1b40*/  USEL UR5, UR5, URZ, UP0 ;  /* 0x000000ff05057287 */ /* 0x000fc40008000000 */
[----:B------:R-:W-:Y:S02]  /*1b50*/  UIADD3 UR14, UP0, UPT, UR26, 0x180, URZ ;  /* 0x000001801a0e7890 */ /* 0x000fe4000ff1e0ff */
[----:B------:R-:W-:Y:S01]  /*1b60*/  ULEA UR8, UR5, UR7, 0x3 ;  /* 0x0000000705087291 */ /* 0x000fe2000f8e18ff */
[----:B------:R-:W-:Y:S01]  /*1b70*/  LOP3.LUT R12, R12, UR9, RZ, 0x3c, !PT ;  /* 0x000000090c0c7c12 */ /* 0x000fe2000f8e3cff */
[----:B------:R-:W-:Y:S02]  /*1b80*/  ULEA UR9, UR4, UR28, 0xc ;  /* 0x0000001c04097291 */ /* 0x000fe4000f8e60ff */
[----:B------:R-:W-:Y:S01]  /*1b90*/  UIADD3.X UR17, UPT, UPT, URZ, UR27, URZ, UP1, !UPT ;  /* 0x0000001bff117290 */ /* 0x000fe20008ffe4ff */
[----:B--2---:R-:W-:Y:S01]  /*1ba0*/  SHF.L.U32 R0, R12, 0x1f, RZ ;  /* 0x0000001f0c007819 */ /* 0x004fe200000006ff */
[----:B------:R-:W-:Y:S02]  /*1bb0*/  ULEA UR9, UR9, UR7, 0x2 ;  /* 0x0000000709097291 */ /* 0x000fe4000f8e10ff */
[----:B------:R-:W-:Y:S01]  /*1bc0*/  UIADD3.X UR15, UPT, UPT, URZ, UR27, URZ, UP0, !UPT ;  /* 0x0000001bff0f7290 */ /* 0x000fe200087fe4ff */
[----:B------:R4:W1:Y:S01]  /*1bd0*/  SYNCS.PHASECHK.TRANS64.TRYWAIT P0, [UR8+0x20], R0 ;  /* 0x00002000ff0075a7 */ /* 0x0008620008001108 */
[----:B------:R-:W-:-:S02]  /*1be0*/  ULEA UR8, UR4, UR7, 0xd ;  /* 0x0000000704087291 */ /* 0x000fc4000f8e68ff */
[----:B------:R-:W-:Y:S02]  /*1bf0*/  UIADD3 UR32, UPT, UPT, UR9, 0x8400, URZ ;  /* 0x0000840009207890 */ /* 0x000fe4000fffe0ff */
[----:B------:R-:W-:Y:S01]  /*1c00*/  UIADD3 UR8, UPT, UPT, UR8, 0x18400, URZ ;  /* 0x0001840008087890 */ /* 0x000fe2000fffe0ff */
[----:B------:R-:W-:Y:S01]  /*1c10*/  UMOV UR13, 0x30000 ;  /* 0x00030000000d7882 */ /* 0x000fe20000000000 */
[----:B------:R-:W-:Y:S01]  /*1c20*/  UMOV UR18, 0x0 ;  /* 0x0000000000127882 */ /* 0x000fe20000000000 */
[----:B------:R-:W-:Y:S01]  /*1c30*/  UMOV UR19, 0x10000000 ;  /* 0x1000000000137882 */ /* 0x000fe20000000000 */
[----:B------:R-:W-:Y:S01]  /*1c40*/  UMOV UR12, UR36 ;  /* 0x00000024000c7c82 */ /* 0x000fe20008000000 */
[----:B------:R-:W-:Y:S01]  /*1c50*/  UMOV UR9, UR33 ;  /* 0x0000002100097c82 */ /* 0x000fe20008000000 */
[----:B------:R-:W-:Y:S01]  /*1c60*/  UMOV UR10, UR34 ;  /* 0x00000022000a7c82 */ /* 0x000fe20008000000 */
[----:B------:R2:W-:Y:S01]  /*1c70*/  UTMALDG.3D.MULTICAST [UR32], [UR16], UR13, desc[UR18] ;  /* 0x00001220100073b4 */ /* 0x0005e2000801180d */
[----:B------:R-:W-:Y:S01]  /*1c80*/  UIADD3 UR6, UPT, UPT, UR6, 0x1, URZ ;  /* 0x0000000106067890 */ /* 0x000fe2000fffe0ff */
[----:B------:R-:W-:-:S03]  /*1c90*/  UMOV UR4, UR5 ;  /* 0x0000000500047c82 */ /* 0x000fc60008000000 */
[----:B------:R-:W-:Y:S01]  /*1ca0*/  UISETP.NE.AND UP0, UPT, UR6, UR21, UPT ;  /* 0x000000150600728c */ /* 0x000fe2000bf05270 */
[----:B------:R4:W-:Y:S01]  /*1cb0*/  UTMALDG.3D [UR8], [UR14], desc[UR18] ;  /* 0x000012080e0075b4 */ /* 0x0009e20008011000 */
[----:B--2---:R-:W-:-:S07]  /*1cc0*/  UMOV UR13, UR21 ;  /* 0x00000015000d7c82 */ /* 0x004fce0008000000 */
[----:B----4-:R-:W-:Y:S05]  /*1cd0*/  BRA.U UP0, `(.L_x_31) ;  /* 0xfffffffd00487547 */ /* 0x010fea000b83ffff */
.L_x_25:
[----:B------:R-:W-:Y:S01]  /*1ce0*/  ULEA UR4, UR5, UR7, 0x3 ;  /* 0x0000000705047291 */ /* 0x000fe2000f8e18ff */
[----:B--2---:R-:W-:Y:S01]  /*1cf0*/  SHF.L.U32 R0, R12, 0x1f, RZ ;  /* 0x0000001f0c007819 */ /* 0x004fe200000006ff */
[----:B------:R-:W-:Y:S01]  /*1d00*/  @!P1 SYNCS.ARRIVE.TRANS64.A1T0 RZ, [UR7+0x88], RZ ;  /* 0x000088ffffff99a7 */ /* 0x000fe20008100007 */
[----:B------:R-:W-:-:S06]  /*1d10*/  UISETP.GT.AND UP0, UPT, UR43, UR41, UPT ;  /* 0x000000292b00728c */ /* 0x000fcc000bf04270 */
[----:B-1-3--:R1:W2:Y:S03]  /*1d20*/  SYNCS.PHASECHK.TRANS64.TRYWAIT P0, [UR4+0x20], R0 ;  /* 0x00002000ff0075a7 */ /* 0x00a2a60008001104 */
[----:B------:R-:W-:Y:S05]  /*1d30*/  BRA.U !UP0, `(.L_x_32) ;  /* 0x0000000108bc7547 */ /* 0x000fea000b800000 */
[----:B------:R-:W-:Y:S01]  /*1d40*/  UIADD3 UR25, UPT, UPT, UR44, UR13, URZ ;  /* 0x0000000d2c197290 */ /* 0x000fe2000fffe0ff */
[----:B------:R-:W-:-:S11]  /*1d50*/  UMOV UR4, UR5 ;  /* 0x0000000500047c82 */ /* 0x000fd60008000000 */
.L_x_38:
[----:B------:R-:W-:Y:S01]  /*1d60*/  ULEA UR17, UR4, UR7, 0x3 ;  /* 0x0000000704117291 */ /* 0x000fe2000f8e18ff */
[----:B--2---:R-:W-:Y:S01]  /*1d70*/  @!P3 MOV R2, 0x6000 ;  /* 0x000060000002b802 */ /* 0x004fe20000000f00 */
[----:B--2-4-:R-:W-:Y:S10]  /*1d80*/  @P0 BRA `(.L_x_33) ;  /* 0x00000000000c0947 */ /* 0x014ff40003800000 */
[----:B------:R-:W-:-:S04]  /*1d90*/  SHF.L.U32 R3, R12, 0x1f, RZ ;  /* 0x0000001f0c037819 */ /* 0x000fc800000006ff */
[----:B------:R-:W2:Y:S02]  /*1da0*/  SYNCS.PHASECHK.TRANS64.TRYWAIT P0, [UR17+0x20], R3 ;  /* 0x00002003ff0075a7 */ /* 0x000ea40008001111 */
[----:B--2---:R-:W-:Y:S05]  /*1db0*/  @!P0 BRA `(.L_x_34) ;  /* 0x0000006800d08947 */ /* 0x004fea0003800000 */
.L_x_33:
[----:B------:R2:W-:Y:S01]  /*1dc0*/  @!P3 SYNCS.ARRIVE.TRANS64 RZ, [UR17], R2 ;  /* 0x00000002ffffb9a7 */ /* 0x0005e20008000011 */
[----:B------:R-:W-:-:S04]  /*1dd0*/  ULOP3.LUT UR5, UR24, 0x2, URZ, 0xfc, !UPT ;  /* 0x0000000218057892 */ /* 0x000fc8000f8efcff */
[----:B------:R-:W-:-:S09]  /*1de0*/  UISETP.NE.AND UP0, UPT, UR5, 0x2, UPT ;  /* 0x000000020500788c */ /* 0x000fd2000bf05270 */
[----:B------:R-:W-:Y:S05]  /*1df0*/  BRA.U UP0, `(.L_x_35) ;  /* 0x0000000100047547 */ /* 0x000fea000b800000 */
[----:B------:R-:W-:Y:S05]  /*1e00*/  BPT.TRAP 0x1 ;  /* 0x000000040000795c */ /* 0x000fea0000300000 */
.L_x_35:
[----:B------:R-:W-:Y:S04]  /*1e10*/  BSSY.RECONVERGENT B0, `(.L_x_36) ;  /* 0x0000003000007945 */ /* 0x000fe80003800200 */
[----:B------:R-:W-:Y:S05]  /*1e20*/  @P2 BRA `(.L_x_37) ;  /* 0x0000000000042947 */ /* 0x000fea0003800000 */
[----:B------:R-:W-:Y:S05]  /*1e30*/  BPT.TRAP 0x1 ;  /* 0x000000040000795c */ /* 0x000fea0000300000 */
.L_x_37:
[----:B------:R-:W-:Y:S05]  /*1e40*/  BSYNC.RECONVERGENT B0 ;  /* 0x0000000000007941 */ /* 0x000fea0003800200 */
.L_x_36:
[----:B------:R-:W-:Y:S02]  /*1e50*/  UIADD3 UR5, UPT, UPT, UR4, 0x1, URZ ;  /* 0x0000000104057890 */ /* 0x000fe4000fffe0ff */
[----:B------:R-:W-:Y:S02]  /*1e60*/  UIADD3 UR14, UP1, UPT, UR26, 0x80, URZ ;  /* 0x000000801a0e7890 */ /* 0x000fe4000ff3e0ff */
[----:B------:R-:W-:Y:S02]  /*1e70*/  UISETP.NE.AND UP0, UPT, UR5, 0x4, UPT ;  /* 0x000000040500788c */ /* 0x000fe4000bf05270 */
[----:B------:R-:W-:Y:S02]  /*1e80*/  USHF.L.U32 UR18, UR13, 0x5, URZ ;  /* 0x000000050d127899 */ /* 0x000fe400080006ff */
[----:B------:R-:W-:Y:S02]  /*1e90*/  USEL UR8, URZ, 0x1, UP0 ;  /* 0x00000001ff087887 */ /* 0x000fe40008000000 */
[----:B------:R-:W-:-:S02]  /*1ea0*/  USEL UR5, UR5, URZ, UP0 ;  /* 0x000000ff05057287 */ /* 0x000fc40008000000 */
[----:B------:R-:W-:Y:S02]  /*1eb0*/  UIADD3 UR22, UP0, UPT, UR26, 0x180, URZ ;  /* 0x000001801a167890 */ /* 0x000fe4000ff1e0ff */
[----:B------:R-:W-:Y:S01]  /*1ec0*/  LOP3.LUT R12, R12, UR8, RZ, 0x3c, !PT ;  /* 0x000000080c0c7c12 */ /* 0x000fe2000f8e3cff */
[----:B------:R-:W-:Y:S02]  /*1ed0*/  ULEA UR6, UR5, UR7, 0x3 ;  /* 0x0000000705067291 */ /* 0x000fe4000f8e18ff */
[----:B------:R-:W-:Y:S01]  /*1ee0*/  ULEA UR8, UR4, UR7, 0xd ;  /* 0x0000000704087291 */ /* 0x000fe2000f8e68ff */
[----:B-1----:R-:W-:Y:S01]  /*1ef0*/  SHF.L.U32 R0, R12, 0x1f, RZ ;  /* 0x0000001f0c007819 */ /* 0x002fe200000006ff */
[----:B------:R-:W-:Y:S02]  /*1f00*/  ULEA UR16, UR4, UR29, 0xe ;  /* 0x0000001d04107291 */ /* 0x000fe4000f8e70ff */
[----:B------:R-:W-:Y:S02]  /*1f10*/  UIADD3.X UR15, UPT, UPT, URZ, UR27, URZ, UP1, !UPT ;  /* 0x0000001bff0f7290 */ /* 0x000fe40008ffe4ff */
[----:B------:R-:W-:Y:S01]  /*1f20*/  UIADD3 UR8, UPT, UPT, UR8, 0x18400, URZ ;  /* 0x0001840008087890 */ /* 0x000fe2000fffe0ff */
[----:B------:R3:W4:Y:S01]  /*1f30*/  SYNCS.PHASECHK.TRANS64.TRYWAIT P0, [UR6+0x20], R0 ;  /* 0x00002000ff0075a7 */ /* 0x0007220008001106 */
[----:B------:R-:W-:Y:S01]  /*1f40*/  UIADD3.X UR23, UPT, UPT, URZ, UR27, URZ, UP0, !UPT ;  /* 0x0000001bff177290 */ /* 0x000fe200087fe4ff */
[----:B------:R-:W-:Y:S01]  /*1f50*/  UMOV UR6, 0x30000 ;  /* 0x0003000000067882 */ /* 0x000fe20000000000 */
[----:B------:R-:W-:Y:S01]  /*1f60*/  UMOV UR30, 0x0 ;  /* 0x00000000001e7882 */ /* 0x000fe20000000000 */
[----:B------:R-:W-:Y:S01]  /*1f70*/  UMOV UR31, 0x10000000 ;  /* 0x10000000001f7882 */ /* 0x000fe20000000000 */
[----:B------:R-:W-:Y:S01]  /*1f80*/  UMOV UR19, UR35 ;  /* 0x0000002300137c82 */ /* 0x000fe20008000000 */
[----:B------:R-:W-:Y:S01]  /*1f90*/  UMOV UR20, UR36 ;  /* 0x0000002400147c82 */ /* 0x000fe20008000000 */
[----:B------:R-:W-:Y:S01]  /*1fa0*/  UMOV UR12, UR36 ;  /* 0x00000024000c7c82 */ /* 0x000fe20008000000 */
[----:B------:R-:W-:Y:S01]  /*1fb0*/  UMOV UR9, UR17 ;  /* 0x0000001100097c82 */ /* 0x000fe20008000000 */
[----:B------:R-:W-:Y:S01]  /*1fc0*/  UMOV UR10, UR18 ;  /* 0x00000012000a7c82 */ /* 0x000fe20008000000 */
[----:B------:R3:W-:Y:S01]  /*1fd0*/  UTMALDG.3D.MULTICAST [UR16], [UR14], UR6, desc[UR30] ;  /* 0x00001e100e0073b4 */ /* 0x0007e20008011806 */
[----:B------:R-:W-:Y:S01]  /*1fe0*/  UIADD3 UR13, UPT, UPT, UR13, 0x1, URZ ;  /* 0x000000010d0d7890 */ /* 0x000fe2000fffe0ff */
[----:B------:R-:W-:-:S03]  /*1ff0*/  UMOV UR4, UR5 ;  /* 0x0000000500047c82 */ /* 0x000fc60008000000 */
[----:B------:R-:W-:Y:S01]  /*2000*/  UISETP.NE.AND UP0, UPT, UR13, UR25, UPT ;  /* 0x000000190d00728c */ /* 0x000fe2000bf05270 */
[----:B------:R3:W-:Y:S08]  /*2010*/  UTMALDG.3D [UR8], [UR22], desc[UR30] ;  /* 0x00001e08160075b4 */ /* 0x0007f00008011000 */
[----:B---3--:R-:W-:Y:S05]  /*2020*/  BRA.U UP0, `(.L_x_38) ;  /* 0xfffffffd004c7547 */ /* 0x008fea000b83ffff */
.L_x_32:
[C---:B------:R-:W-:Y:S01]  /*2030*/  LEA R3, R11.reuse, UR7, 0x3 ;  /* 0x000000070b037c11 */ /* 0x040fe2000f8e18ff */
[----:B------:R-:W-:Y:S01]  /*2040*/  NOP ;  /* 0x0000000000007918 */ /* 0x000fe20000000000 */
[----:B-1----:R-:W-:Y:S02]  /*2050*/  SHF.L.U32 R0, R10, 0x1f, RZ ;  /* 0x0000001f0a007819 */ /* 0x002fe400000006ff */
[----:B------:R-:W-:Y:S02]  /*2060*/  LEA R4, R11, UR7, 0x4 ;  /* 0x000000070b047c11 */ /* 0x000fe4000f8e20ff */
[----:B--2-4-:R-:W1:Y:S02]  /*2070*/  SYNCS.PHASECHK.TRANS64.TRYWAIT P0, [R3+URZ+0x90], R0 ;  /* 0x00009000030075a7 */ /* 0x014e6400080011ff */
[----:B-1----:R-:W-:Y:S05]  /*2080*/  @!P0 BRA `(.L_x_39) ;  /* 0x0000006800348947 */ /* 0x002fea0003800000 */
.L_x_141:
[----:B------:R-:W2:Y:S01]  /*2090*/  LDS.128 R4, [R4+0x120] ;  /* 0x0001200004047984 */ /* 0x000ea20000000c00 */
[----:B------:R-:W-:Y:S01]  /*20a0*/  UISETP.GE.AND UP0, UPT, UR42, 0x1, UPT ;  /* 0x000000012a00788c */ /* 0x000fe2000bf06270 */
[----:B------:R-:W-:Y:S01]  /*20b0*/  @!PT LDS RZ, [RZ] ;  /* 0x00000000fffff984 */ /* 0x000fe20000000800 */
[----:B------:R-:W-:Y:S01]  /*20c0*/  @!PT LDS RZ, [RZ] ;  /* 0x00000000fffff984 */ /* 0x000fe20000000800 */
[----:B------:R-:W-:Y:S01]  /*20d0*/  @!PT LDS RZ, [RZ] ;  /* 0x00000000fffff984 */ /* 0x000fe20000000800 */
[----:B------:R-:W-:Y:S01]  /*20e0*/  @!PT LDS RZ, [RZ] ;  /* 0x00000000fffff984 */ /* 0x000fe20000000800 */
[----:B------:R3:W-:Y:S06]  /*20f0*/  MEMBAR.ALL.CTA ;  /* 0x0000000000007992 */ /* 0x0007ec0000008000 */
[----:B---3--:R-:W3:Y:S01]  /*2100*/  FENCE.VIEW.ASYNC.S ;  /* 0x00000000000073c6 */ /* 0x008ee20000000000 */
[----:B--2---:R-:W-:-:S13]  /*2110*/  LOP3.LUT P0, RZ, R6, 0x1, RZ, 0xc0, !PT ;  /* 0x0000000106ff7812 */ /* 0x004fda000780c0ff */
[----:B---3--:R-:W-:Y:S01]  /*2120*/  VOTEU.ANY UP1, P0 ;  /* 0x0000000000ff7886 */ /* 0x008fe20000020100 */
[----:B------:R-:W-:-:S13]  /*2130*/  PLOP3.LUT P0, PT, PT, PT, UP1, 0x80, 0x8 ;  /* 0x000000000008781c */ /* 0x000fda0003f0f018 */
[----:B-1----:R-:W-:Y:S02]  /*2140*/  @P0 LOP3.LUT R0, R5, 0xffff, RZ, 0xc0, !PT ;  /* 0x0000ffff05000812 */ /* 0x002fe400078ec0ff */
[----:B------:R-:W-:Y:S02]  /*2150*/  @P0 MOV R2, R4 ;  /* 0x0000000400020202 */ /* 0x000fe40000000f00 */
[----:B------:R-:W-:Y:S01]  /*2160*/  @P0 R2UR UR6, R0 ;  /* 0x00000000000602ca */ /* 0x000fe200000e0000 */
[----:B------:R-:W-:Y:S01]  /*2170*/  VIADD R0, R3, 0xa0 ;  /* 0x000000a003007836 */ /* 0x000fe20000000000 */
[----:B------:R-:W-:Y:S02]  /*2180*/  @P0 SHF.R.U32.HI R4, RZ, 0x10, R5 ;  /* 0x00000010ff040819 */ /* 0x000fe40000011605 */
[----:B------:R-:W-:Y:S02]  /*2190*/  @P0 R2UR UR8, R2 ;  /* 0x00000000020802ca */ /* 0x000fe400000e0000 */
[----:B------:R-:W-:-:S02]  /*21a0*/  PRMT R0, RZ, 0x654, R0 ;  /* 0x00000654ff007816 */ /* 0x000fc40000000000 */
[----:B------:R-:W-:Y:S02]  /*21b0*/  @P0 R2UR UR4, R4 ;  /* 0x00000000040402ca */ /* 0x000fe400000e0000 */
[----:B------:R1:W-:Y:S03]  /*21c0*/  SYNCS.ARRIVE.TRANS64.RED.A1T0 RZ, [R0+URZ], RZ ;  /* 0x000000ff00ff79a7 */ /* 0x0003e600081004ff */
[----:B------:R-:W-:-:S04]  /*21d0*/  @UP1 UMOV UR37, UR6 ;  /* 0x0000000600251c82 */ /* 0x000fc80008000000 */
[----:B------:R-:W-:-:S04]  /*21e0*/  @UP1 UMOV UR38, UR8 ;  /* 0x0000000800261c82 */ /* 0x000fc80008000000 */
[----:B------:R-:W-:Y:S01]  /*21f0*/  @UP1 UMOV UR36, UR4 ;  /* 0x0000000400241c82 */ /* 0x000fe20008000000 */
[----:B------:R-:W-:Y:S05]  /*2200*/  BRA.U !UP0, `(.L_x_40) ;  /* 0x0000000108d47547 */ /* 0x000fea000b800000 */
[----:B------:R-:W2:Y:S01]  /*2210*/  LDCU.128 UR12, c[0x0][0xb10] ;  /* 0x00016200ff0c77ac */ /* 0x000ea20008000c00 */
[----:B------:R-:W3:Y:S01]  /*2220*/  LDCU UR25, c[0x0][0xb20] ;  /* 0x00016400ff1977ac */ /* 0x000ee20008000800 */
[----:B------:R-:W4:Y:S01]  /*2230*/  LDCU UR20, c[0x0][0xb0c] ;  /* 0x00016180ff1477ac */ /* 0x000f220008000800 */
[----:B------:R-:W1:Y:S01]  /*2240*/  LDCU.64 UR10, c[0x0][0xb28] ;  /* 0x00016500ff0a77ac */ /* 0x000e620008000a00 */
[----:B------:R-:W-:Y:S02]  /*2250*/  UISETP.NE.AND UP3, UPT, UR42, 0x1, UPT ;  /* 0x000000012a00788c */ /* 0x000fe4000bf65270 */
[----:B--2---:R-:W-:Y:S02]  /*2260*/  UIMAD.WIDE.U32 UR16, UR39, UR15, URZ ;  /* 0x0000000f271072a5 */ /* 0x004fe4000f8e00ff */
[----:B------:R-:W-:Y:S02]  /*2270*/  UIMAD.WIDE.U32 UR8, UR40, UR12, URZ ;  /* 0x0000000c280872a5 */ /* 0x000fe4000f8e00ff */
[----:B------:R-:W-:-:S02]  /*2280*/  UISETP.NE.AND UP0, UPT, UR14, 0x1, UPT ;  /* 0x000000010e00788c */ /* 0x000fc4000bf05270 */
[----:B------:R-:W-:Y:S01]  /*2290*/  UIMAD.WIDE.U32 UR22, UR37, UR15, URZ ;  /* 0x0000000f251672a5 */ /* 0x000fe2000f8e00ff */
[----:B------:R-:W-:Y:S02]  /*22a0*/  UMOV UR16, UR17 ;  /* 0x0000001100107c82 */ /* 0x000fe40008000000 */
[----:B------:R-:W-:Y:S01]  /*22b0*/  UMOV UR8, UR9 ;  /* 0x0000000900087c82 */ /* 0x000fe20008000000 */
[----:B---3--:R-:W-:Y:S02]  /*22c0*/  USHF.R.U32.HI UR16, URZ, UR25, UR16 ;  /* 0x00000019ff107299 */ /* 0x008fe40008011610 */
[----:B----4-:R-:W-:Y:S02]  /*22d0*/  UISETP.NE.AND UP2, UPT, UR20, 0x1, UPT ;  /* 0x000000011400788c */ /* 0x010fe4000bf45270 */
[----:B------:R-:W-:Y:S02]  /*22e0*/  USHF.R.U32.HI UR8, URZ, UR13, UR8 ;  /* 0x0000000dff087299 */ /* 0x000fe40008011608 */
[----:B------:R-:W-:-:S02]  /*22f0*/  USEL UR6, UR39, UR16, !UP0 ;  /* 0x0000001027067287 */ /* 0x000fc4000c000000 */
[----:B------:R-:W-:Y:S02]  /*2300*/  USEL UR8, UR40, UR8, !UP2 ;  /* 0x0000000828087287 */ /* 0x000fe4000d000000 */
[----:B-1----:R-:W-:Y:S01]  /*2310*/  UIMAD.WIDE.U32 UR16, UR6, UR10, URZ ;  /* 0x0000000a061072a5 */ /* 0x002fe2000f8e00ff */
[----:B------:R-:W-:Y:S01]  /*2320*/  UMOV UR4, UR23 ;  /* 0x0000001700047c82 */ /* 0x000fe20008000000 */
[----:B------:R-:W-:Y:S02]  /*2330*/  UIMAD.WIDE.U32 UR18, UR38, UR12, URZ ;  /* 0x0000000c261272a5 */ /* 0x000fe4000f8e00ff */
[----:B------:R-:W-:-:S03]  /*2340*/  UIMAD.WIDE.U32 UR22, UR8, UR10, URZ ;  /* 0x0000000a081672a5 */ /* 0x000fc6000f8e00ff */
[----:B------:R-:W-:Y:S01]  /*2350*/  UMOV UR16, UR17 ;  /* 0x0000001100107c82 */ /* 0x000fe20008000000 */
[----:B------:R-:W-:Y:S02]  /*2360*/  USHF.R.U32.HI UR4, URZ, UR25, UR4 ;  /* 0x00000019ff047299 */ /* 0x000fe40008011604 */
[----:B------:R-:W-:Y:S01]  /*2370*/  @UP3 USHF.R.U32.HI UR6, URZ, UR11, UR16 ;  /* 0x0000000bff063299 */ /* 0x000fe20008011610 */
[----:B------:R-:W-:Y:S01]  /*2380*/  UMOV UR18, UR19 ;  /* 0x0000001300127c82 */ /* 0x000fe20008000000 */
[----:B------:R-:W-:Y:S01]  /*2390*/  UMOV UR22, UR23 ;  /* 0x0000001700167c82 */ /* 0x000fe20008000000 */
[----:B------:R-:W-:Y:S02]  /*23a0*/  USHF.R.U32.HI UR13, URZ, UR13, UR18 ;  /* 0x0000000dff0d7299 */ /* 0x000fe40008011612 */
[----:B------:R-:W-:Y:S02]  /*23b0*/  USEL UR4, UR37, UR4, !UP0 ;  /* 0x0000000425047287 */ /* 0x000fe4000c000000 */
[----:B------:R-:W-:-:S02]  /*23c0*/  @UP3 USHF.R.U32.HI UR8, URZ, UR11, UR22 ;  /* 0x0000000bff083299 */ /* 0x000fc40008011616 */
[----:B------:R-:W-:Y:S02]  /*23d0*/  UIMAD UR9, UR42, UR6, URZ ;  /* 0x000000062a0972a4 */ /* 0x000fe4000f8e02ff */
[----:B------:R-:W-:Y:S02]  /*23e0*/  USEL UR6, UR38, UR13, !UP2 ;  /* 0x0000000d26067287 */ /* 0x000fe4000d000000 */
[----:B------:R-:W-:Y:S02]  /*23f0*/  UIMAD UR12, UR42, UR8, URZ ;  /* 0x000000082a0c72a4 */ /* 0x000fe4000f8e02ff */
[----:B------:R-:W-:Y:S02]  /*2400*/  UISETP.GE.AND UP0, UPT, UR4, UR9, UPT ;  /* 0x000000090400728c */ /* 0x000fe4000bf06270 */
[----:B------:R-:W-:Y:S02]  /*2410*/  UIMAD.WIDE.U32 UR16, UR4, UR10, URZ ;  /* 0x0000000a041072a5 */ /* 0x000fe4000f8e00ff */
[----:B------:R-:W-:-:S02]  /*2420*/  UISETP.GE.OR UP0, UPT, UR6, UR12, UP0 ;  /* 0x0000000c0600728c */ /* 0x000fc40008706670 */
        /* <DEDUP_REMOVED lines=19> */
.L_x_40:
[----:B------:R-:W2:Y:S02]  /*2560*/  LDCU UR4, c[0x0][0xb30] ;  /* 0x00016600ff0477ac */ /* 0x000ea40008000800 */
[----:B--2---:R-:W-:-:S09]  /*2570*/  UISETP.NE.AND UP0, UPT, UR4, 0x1, UPT ;  /* 0x000000010400788c */ /* 0x004fd2000bf05270 */
[----:B------:R-:W-:Y:S05]  /*2580*/  BRA.U UP0, `(.L_x_41) ;  /* 0x0000000100447547 */ /* 0x000fea000b800000 */
[----:B------:R-:W2:Y:S01]  /*2590*/  LDCU.128 UR12, c[0x0][0xb10] ;  /* 0x00016200ff0c77ac */ /* 0x000ea20008000c00 */
[----:B------:R-:W3:Y:S01]  /*25a0*/  LDCU UR16, c[0x0][0xb0c] ;  /* 0x00016180ff1077ac */ /* 0x000ee20008000800 */
[----:B------:R-:W4:Y:S01]  /*25b0*/  LDCU UR17, c[0x0][0xb20] ;  /* 0x00016400ff1177ac */ /* 0x000f220008000800 */
[----:B--2---:R-:W-:Y:S02]  /*25c0*/  UIMAD.WIDE.U32 UR10, UR38, UR12, URZ ;  /* 0x0000000c260a72a5 */ /* 0x004fe4000f8e00ff */
[----:B------:R-:W-:Y:S02]  /*25d0*/  UIMAD.WIDE.U32 UR8, UR37, UR15, URZ ;  /* 0x0000000f250872a5 */ /* 0x000fe4000f8e00ff */
[----:B---3--:R-:W-:Y:S02]  /*25e0*/  UISETP.NE.AND UP2, UPT, UR16, 0x1, UPT ;  /* 0x000000011000788c */ /* 0x008fe4000bf45270 */
[----:B------:R-:W-:Y:S01]  /*25f0*/  UISETP.NE.AND UP0, UPT, UR14, 0x1, UPT ;  /* 0x000000010e00788c */ /* 0x000fe2000bf05270 */
[----:B------:R-:W-:-:S02]  /*2600*/  UMOV UR6, UR11 ;  /* 0x0000000b00067c82 */ /* 0x000fc40008000000 */
[----:B------:R-:W-:Y:S01]  /*2610*/  UMOV UR4, UR9 ;  /* 0x0000000900047c82 */ /* 0x000fe20008000000 */
[----:B------:R-:W-:Y:S02]  /*2620*/  USHF.R.U32.HI UR6, URZ, UR13, UR6 ;  /* 0x0000000dff067299 */ /* 0x000fe40008011606 */
[----:B----4-:R-:W-:Y:S02]  /*2630*/  USHF.R.U32.HI UR4, URZ, UR17, UR4 ;  /* 0x00000011ff047299 */ /* 0x010fe40008011604 */
[----:B------:R-:W-:Y:S02]  /*2640*/  USEL UR6, UR38, UR6, !UP2 ;  /* 0x0000000626067287 */ /* 0x000fe4000d000000 */
[----:B------:R-:W-:-:S04]  /*2650*/  USEL UR4, UR37, UR4, !UP0 ;  /* 0x0000000425047287 */ /* 0x000fc8000c000000 */
[----:B------:R-:W-:Y:S02]  /*2660*/  UIADD3 UR8, UPT, UPT, UR6, -UR4, URZ ;  /* 0x8000000406087290 */ /* 0x000fe4000fffe0ff */
[----:B------:R-:W-:Y:S02]  /*2670*/  UIADD3 UR4, UPT, UPT, -UR6, UR4, URZ ;  /* 0x0000000406047290 */ /* 0x000fe4000fffe1ff */
[----:B------:R-:W-:Y:S02]  /*2680*/  UIMAD UR37, UR8, UR14, UR37 ;  /* 0x0000000e082572a4 */ /* 0x000fe4000f8e0225 */
[----:B------:R-:W-:-:S12]  /*2690*/  UIMAD UR38, UR4, UR16, UR38 ;  /* 0x00000010042672a4 */ /* 0x000fd8000f8e0226 */
.L_x_41:
[----:B------:R-:W-:Y:S01]  /*26a0*/  VIADD R11, R11, 0x1 ;  /* 0x000000010b0b7836 */ /* 0x000fe20000000000 */
[----:B------:R-:W-:Y:S02]  /*26b0*/  R2UR UR6, R55 ;  /* 0x00000000370672ca */ /* 0x000fe400000e0000 */
[----:B------:R-:W-:Y:S02]  /*26c0*/  R2UR UR4, R54 ;  /* 0x00000000360472ca */ /* 0x000fe400000e0000 */
[C---:B------:R-:W-:Y:S02]  /*26d0*/  ISETP.NE.AND P0, PT, R11.reuse, 0x2, PT ;  /* 0x000000020b00780c */ /* 0x040fe40003f05270 */
[----:B------:R-:W-:Y:S02]  /*26e0*/  PLOP3.LUT P1, PT, PT, PT, PT, 0x80, 0x8 ;  /* 0x000000000008781c */ /* 0x000fe40003f2f070 */
[----:B-1----:R-:W-:Y:S02]  /*26f0*/  SEL R0, RZ, 0x1, P0 ;  /* 0x00000001ff007807 */ /* 0x002fe40000000000 */
[----:B------:R-:W-:-:S02]  /*2700*/  SEL R11, R11, RZ, P0 ;  /* 0x000000ff0b0b7207 */ /* 0x000fc40000000000 */
[----:B------:R-:W-:Y:S01]  /*2710*/  LOP3.LUT R10, R10, R0, RZ, 0x3c, !PT ;  /* 0x000000000a0a7212 */ /* 0x000fe200078e3cff */
[----:B------:R-:W-:Y:S02]  /*2720*/  UIADD3 UR16, UPT, UPT, UR38, UR6, URZ ;  /* 0x0000000626107290 */ /* 0x000fe4000fffe0ff */
[----:B------:R-:W-:Y:S01]  /*2730*/  UIADD3 UR20, UPT, UPT, UR37, UR4, URZ ;  /* 0x0000000425147290 */ /* 0x000fe2000fffe0ff */
[----:B------:R-:W-:Y:S11]  /*2740*/  BRA.U UP1, `(.L_x_42) ;  /* 0xfffffff101507547 */ /* 0x000ff6000b83ffff */
[----:B------:R-:W-:Y:S01]  /*2750*/  UIADD3 UR7, UPT, UPT, UR7, 0x20, URZ ;  /* 0x0000002007077890 */ /* 0x000fe2000fffe0ff */
[----:B------:R-:W-:-:S03]  /*2760*/  SHF.L.U32 R2, R12, 0x1f, RZ ;  /* 0x0000001f0c027819 */ /* 0x000fc600000006ff */
[----:B------:R-:W-:-:S09]  /*2770*/  ULEA UR4, UR5, UR7, 0x3 ;  /* 0x0000000705047291 */ /* 0x000fd2000f8e18ff */
[----:B------:R-:W1:Y:S02]  /*2780*/  SYNCS.PHASECHK.TRANS64.TRYWAIT P0, [UR4], R2 ;  /* 0x00000002ff0075a7 */ /* 0x000e640008001104 */
[----:B-1----:R-:W-:Y:S05]  /*2790*/  @!P0 BRA `(.L_x_43) ;  /* 0x0000006000848947 */ /* 0x002fea0003800000 */
.L_x_143:
[----:B------:R-:W-:-:S04]  /*27a0*/  UIADD3 UR4, UPT, UPT, UR5, 0x1, URZ ;  /* 0x0000000105047890 */ /* 0x000fc8000fffe0ff */
[----:B------:R-:W-:-:S04]  /*27b0*/  UISETP.NE.AND UP0, UPT, UR4, 0x4, UPT ;  /* 0x000000040400788c */ /* 0x000fc8000bf05270 */
[----:B------:R-:W-:Y:S02]  /*27c0*/  USEL UR6, URZ, 0x1, UP0 ;  /* 0x00000001ff067887 */ /* 0x000fe40008000000 */
[----:B------:R-:W-:-:S04]  /*27d0*/  USEL UR4, UR4, URZ, UP0 ;  /* 0x000000ff04047287 */ /* 0x000fc80008000000 */
[----:B------:R-:W-:Y:S01]  /*27e0*/  ULEA UR5, UR4, UR7, 0x3 ;  /* 0x0000000704057291 */ /* 0x000fe2000f8e18ff */
[----:B-1----:R-:W-:-:S04]  /*27f0*/  LOP3.LUT R2, R12, UR6, RZ, 0x3c, !PT ;  /* 0x000000060c027c12 */ /* 0x002fc8000f8e3cff */
[----:B------:R-:W-:-:S04]  /*2800*/  SHF.L.U32 R3, R2, 0x1f, RZ ;  /* 0x0000001f02037819 */ /* 0x000fc800000006ff */
[----:B------:R-:W1:Y:S02]  /*2810*/  SYNCS.PHASECHK.TRANS64.TRYWAIT P0, [UR5], R3 ;  /* 0x00000003ff0075a7 */ /* 0x000e640008001105 */
[----:B-1----:R-:W-:Y:S05]  /*2820*/  @!P0 BRA `(.L_x_44) ;  /* 0x0000006000788947 */ /* 0x002fea0003800000 */
.L_x_145:
[----:B------:R-:W-:-:S04]  /*2830*/  UIADD3 UR4, UPT, UPT, UR4, 0x1, URZ ;  /* 0x0000000104047890 */ /* 0x000fc8000fffe0ff */
[----:B------:R-:W-:-:S04]  /*2840*/  UISETP.NE.AND UP0, UPT, UR4, 0x4, UPT ;  /* 0x000000040400788c */ /* 0x000fc8000bf05270 */
[----:B------:R-:W-:Y:S02]  /*2850*/  USEL UR6, URZ, 0x1, UP0 ;  /* 0x00000001ff067887 */ /* 0x000fe40008000000 */
[----:B------:R-:W-:-:S04]  /*2860*/  USEL UR4, UR4, URZ, UP0 ;  /* 0x000000ff04047287 */ /* 0x000fc80008000000 */
[----:B------:R-:W-:Y:S01]  /*2870*/  ULEA UR5, UR4, UR7, 0x3 ;  /* 0x0000000704057291 */ /* 0x000fe2000f8e18ff */
[----:B------:R-:W-:-:S04]  /*2880*/  LOP3.LUT R2, R2, UR6, RZ, 0x3c, !PT ;  /* 0x0000000602027c12 */ /* 0x000fc8000f8e3cff */
[----:B-1----:R-:W-:-:S04]  /*2890*/  SHF.L.U32 R3, R2, 0x1f, RZ ;  /* 0x0000001f02037819 */ /* 0x002fc800000006ff */
[----:B------:R-:W1:Y:S02]  /*28a0*/  SYNCS.PHASECHK.TRANS64.TRYWAIT P0, [UR5], R3 ;  /* 0x00000003ff0075a7 */ /* 0x000e640008001105 */
[----:B-1----:R-:W-:Y:S05]  /*28b0*/  @!P0 BRA `(.L_x_45) ;  /* 0x00000060006c8947 */ /* 0x002fea0003800000 */
.L_x_147:
[----:B------:R-:W-:-:S04]  /*28c0*/  UIADD3 UR4, UPT, UPT, UR4, 0x1, URZ ;  /* 0x0000000104047890 */ /* 0x000fc8000fffe0ff */
[----:B------:R-:W-:-:S04]  /*28d0*/  UISETP.NE.AND UP0, UPT, UR4, 0x4, UPT ;  /* 0x000000040400788c */ /* 0x000fc8000bf05270 */
[----:B------:R-:W-:Y:S02]  /*28e0*/  USEL UR5, URZ, 0x1, UP0 ;  /* 0x00000001ff057887 */ /* 0x000fe40008000000 */
[----:B------:R-:W-:-:S04]  /*28f0*/  USEL UR4, UR4, URZ, UP0 ;  /* 0x000000ff04047287 */ /* 0x000fc80008000000 */
[----:B------:R-:W-:Y:S01]  /*2900*/  ULEA UR4, UR4, UR7, 0x3 ;  /* 0x0000000704047291 */ /* 0x000fe2000f8e18ff */
[----:B------:R-:W-:-:S04]  /*2910*/  LOP3.LUT R2, R2, UR5, RZ, 0x3c, !PT ;  /* 0x0000000502027c12 */ /* 0x000fc8000f8e3cff */
[----:B------:R-:W-:Y:S01]  /*2920*/  SHF.L.U32 R2, R2, 0x1f, RZ ;  /* 0x0000001f02027819 */ /* 0x000fe200000006ff */
[----:B-1----:R-:W-:-:S07]  /*2930*/  IMAD.U32 R0, RZ, RZ, UR4 ;  /* 0x00000004ff007e24 */ /* 0x002fce000f8e00ff */
.L_x_46:
[----:B-1----:R1:W2:Y:S02]  /*2940*/  SYNCS.PHASECHK.TRANS64.TRYWAIT P0, [R0+URZ], R2 ;  /* 0x00000002000075a7 */ /* 0x0022a400080011ff */
[----:B--2---:R-:W-:Y:S05]  /*2950*/  @!P0 NANOSLEEP.SYNCS 0x989680 ;  /* 0x009896800000895d */ /* 0x004fea0003900000 */
[----:B------:R-:W2:Y:S02]  /*2960*/  @!P0 SYNCS.PHASECHK.TRANS64 P0, [R0+URZ], R2 ;  /* 0x00000002000085a7 */ /* 0x000ea400080010ff */
[----:B--2---:R-:W-:Y:S05]  /*2970*/  @P0 EXIT ;  /* 0x000000000000094d */ /* 0x004fea0003800000 */
[----:B------:R-:W-:Y:S05]  /*2980*/  BRA `(.L_x_46) ;  /* 0xfffffffc00ec7947 */ /* 0x000fea000383ffff */
.L_x_22:
[----:B------:R-:W1:Y:S02]  /*2990*/  S2UR UR4, SR_CgaCtaId ;  /* 0x00000000000479c3 */ /* 0x000e640000008800 */
[----:B-1----:R-:W-:-:S04]  /*29a0*/  UISETP.NE.AND UP0, UPT, UR4, URZ, UPT ;  /* 0x000000ff0400728c */ /* 0x002fc8000bf05270 */
[----:B------:R-:W-:-:S09]  /*29b0*/  UISETP.NE.OR UP0, UPT, UR17, 0x1, UP0 ;  /* 0x000000011100788c */ /* 0x000fd20008705670 */
[----:B------:R-:W-:Y:S05]  /*29c0*/  BRA.U UP0, `(.L_x_47) ;  /* 0x00000005004c7547 */ /* 0x000fea000b800000 */
[----:B------:R-:W1:Y:S01]  /*29d0*/  S2UR UR5, SR_CgaCtaId ;  /* 0x00000000000579c3 */ /* 0x000e620000008800 */
[----:B------:R-:W-:Y:S01]  /*29e0*/  UMOV UR4, 0x400 ;  /* 0x0000040000047882 */ /* 0x000fe20000000000 */
[----:B------:R-:W-:Y:S01]  /*29f0*/  ISETP.GE.U32.AND P2, PT, R0, 0x2, PT ;  /* 0x000000020000780c */ /* 0x000fe20003f46070 */
[----:B------:R-:W-:Y:S01]  /*2a00*/  IMAD.MOV.U32 R12, RZ, RZ, 0x1 ;  /* 0x00000001ff0c7424 */ /* 0x000fe200078e00ff */
[----:B------:R-:W-:Y:S02]  /*2a10*/  CS2R R10, SRZ ;  /* 0x00000000000a7805 */ /* 0x000fe4000001ff00 */
[----:B------:R-:W-:Y:S01]  /*2a20*/  CS2R R8, SRZ ;  /* 0x0000000000087805 */ /* 0x000fe2000001ff00 */
[----:B-1----:R-:W-:-:S03]  /*2a30*/  ULEA UR6, UR5, UR4, 0x18 ;  /* 0x0000000405067291 */ /* 0x002fc6000f8ec0ff */
[----:B------:R-:W-:-:S09]  /*2a40*/  UMOV UR5, URZ ;  /* 0x000000ff00057c82 */ /* 0x000fd20008000000 */
.L_x_51:
[----:B------:R-:W-:Y:S02]  /*2a50*/  LEA R2, R8, UR6, 0x3 ;  /* 0x0000000608027c11 */ /* 0x000fe4000f8e18ff */
[----:B------:R-:W-:-:S03]  /*2a60*/  SHF.L.U32 R4, R9, 0x1f, RZ ;  /* 0x0000001f09047819 */ /* 0x000fc600000006ff */
[----:B------:R-:W-:Y:S01]  /*2a70*/  VIADD R5, R2, 0x100 ;  /* 0x0000010002057836 */ /* 0x000fe20000000000 */
[----:B------:R-:W1:Y:S02]  /*2a80*/  SYNCS.PHASECHK.TRANS64.TRYWAIT P0, [R2+URZ+0xf0], R4 ;  /* 0x0000f004020075a7 */ /* 0x000e6400080011ff */
[----:B-1----:R-:W-:Y:S05]  /*2a90*/  @!P0 BRA `(.L_x_48) ;  /* 0x00000060000c8947 */ /* 0x002fea0003800000 */
.L_x_148:
[----:B------:R-:W-:Y:S01]  /*2aa0*/  ULEA UR4, UR5, UR6, 0x3 ;  /* 0x0000000605047291 */ /* 0x000fe2000f8e18ff */
[----:B-1----:R-:W-:Y:S01]  /*2ab0*/  PRMT R2, RZ, 0x654, R5 ;  /* 0x00000654ff027816 */ /* 0x002fe20000000005 */
[----:B------:R-:W-:Y:S01]  /*2ac0*/  @!P2 IMAD.MOV.U32 R4, RZ, RZ, 0x10 ;  /* 0x00000010ff04a424 */ /* 0x000fe200078e00ff */
[----:B------:R-:W-:Y:S01]  /*2ad0*/  SHF.L.U32 R5, R12, 0x1f, RZ ;  /* 0x0000001f0c057819 */ /* 0x000fe200000006ff */
[----:B------:R-:W-:Y:S01]  /*2ae0*/  UIADD3 UR7, UPT, UPT, UR4, 0x90, URZ ;  /* 0x0000009004077890 */ /* 0x000fe2000fffe0ff */
[----:B------:R1:W-:Y:S05]  /*2af0*/  SYNCS.ARRIVE.TRANS64.RED.A1T0 RZ, [R2+URZ], RZ ;  /* 0x000000ff02ff79a7 */ /* 0x0003ea00081004ff */
[----:B------:R-:W-:Y:S01]  /*2b00*/  IMAD.U32 R6, RZ, RZ, UR7 ;  /* 0x00000007ff067e24 */ /* 0x000fe2000f8e00ff */
[----:B------:R-:W2:Y:S04]  /*2b10*/  SYNCS.PHASECHK.TRANS64.TRYWAIT P0, [UR4+0xa0], R5 ;  /* 0x0000a005ff0075a7 */ /* 0x000ea80008001104 */
[----:B------:R-:W-:Y:S01]  /*2b20*/  PRMT R6, R0, 0x654, R6 ;  /* 0x0000065400067816 */ /* 0x000fe20000000006 */
[----:B-12---:R-:W-:Y:S06]  /*2b30*/  @!P0 BRA `(.L_x_49) ;  /* 0x0000005c00f88947 */ /* 0x006fec0003800000 */
.L_x_150:
[----:B------:R-:W-:Y:S01]  /*2b40*/  ULEA UR8, UR5, UR6, 0x4 ;  /* 0x0000000605087291 */ /* 0x000fe2000f8e20ff */
[----:B------:R-:W-:Y:S01]  /*2b50*/  SEL R3, R6, R3, !P2 ;  /* 0x0000000306037207 */ /* 0x000fe20005000000 */
[----:B------:R-:W-:Y:S01]  /*2b60*/  UIADD3 UR9, UPT, UPT, UR4, 0x90, URZ ;  /* 0x0000009004097890 */ /* 0x000fe2000fffe0ff */
[----:B-1----:R-:W-:Y:S01]  /*2b70*/  LEA R2, R11, UR6, 0x3 ;  /* 0x000000060b027c11 */ /* 0x002fe2000f8e18ff */
[----:B------:R-:W-:Y:S01]  /*2b80*/  UIADD3 UR8, UPT, UPT, UR8, 0x120, URZ ;  /* 0x0000012008087890 */ /* 0x000fe2000fffe0ff */
[----:B------:R1:W-:Y:S01]  /*2b90*/  @!P2 SYNCS.ARRIVE.TRANS64.RED RZ, [R3+URZ], R4 ;  /* 0x0000000403ffa9a7 */ /* 0x0003e200080004ff */
[----:B------:R-:W-:Y:S01]  /*2ba0*/  UIADD3 UR4, UPT, UPT, UR5, 0x1, URZ ;  /* 0x0000000105047890 */ /* 0x000fe2000fffe0ff */
[----:B------:R-:W-:-:S03]  /*2bb0*/  VIADD R8, R8, 0x1 ;  /* 0x0000000108087836 */ /* 0x000fc60000000000 */
[----:B------:R-:W-:Y:S02]  /*2bc0*/  UISETP.NE.AND UP0, UPT, UR4, 0x2, UPT ;  /* 0x000000020400788c */ /* 0x000fe4000bf05270 */
[----:B------:R-:W-:Y:S01]  /*2bd0*/  ISETP.NE.AND P0, PT, R8, 0x2, PT ;  /* 0x000000020800780c */ /* 0x000fe20003f05270 */
[----:B------:R-:W-:Y:S06]  /*2be0*/  UGETNEXTWORKID.BROADCAST [UR8], [UR9] ;  /* 0x00000000080073ca */ /* 0x000fec0008000100 */
[----:B------:R-:W-:Y:S02]  /*2bf0*/  USEL UR7, URZ, 0x1, UP0 ;  /* 0x00000001ff077887 */ /* 0x000fe40008000000 */
[----:B------:R-:W-:-:S04]  /*2c00*/  USEL UR5, UR4, URZ, UP0 ;  /* 0x000000ff04057287 */ /* 0x000fc80008000000 */
[----:B------:R-:W-:Y:S02]  /*2c10*/  LOP3.LUT R12, R12, UR7, RZ, 0x3c, !PT ;  /* 0x000000070c0c7c12 */ /* 0x000fe4000f8e3cff */
[----:B-1----:R-:W-:-:S04]  /*2c20*/  SHF.L.U32 R4, R10, 0x1f, RZ ;  /* 0x0000001f0a047819 */ /* 0x002fc800000006ff */
[----:B------:R-:W1:Y:S02]  /*2c30*/  SYNCS.PHASECHK.TRANS64.TRYWAIT P1, [R2+URZ+0x90], R4 ;  /* 0x00009004020075a7 */ /* 0x000e6400080211ff */
[----:B-1----:R-:W-:Y:S05]  /*2c40*/  @!P1 BRA `(.L_x_50) ;  /* 0x0000005c00cc9947 */ /* 0x002fea0003800000 */
.L_x_151:
[C---:B-1----:R-:W-:Y:S01]  /*2c50*/  LEA R4, R11.reuse, UR6, 0x4 ;  /* 0x000000060b047c11 */ /* 0x042fe2000f8e20ff */
[----:B------:R-:W-:Y:S01]  /*2c60*/  VIADD R2, R2, 0xa0 ;  /* 0x000000a002027836 */ /* 0x000fe20000000000 */
[----:B------:R-:W-:Y:S01]  /*2c70*/  SEL R8, R8, RZ, P0 ;  /* 0x000000ff08087207 */ /* 0x000fe20000000000 */
[----:B------:R-:W-:-:S03]  /*2c80*/  VIADD R11, R11, 0x1 ;  /* 0x000000010b0b7836 */ /* 0x000fc60000000000 */
[----:B------:R-:W1:Y:S01]  /*2c90*/  LDS.128 R4, [R4+0x120] ;  /* 0x0001200004047984 */ /* 0x000e620000000c00 */
[----:B------:R-:W-:Y:S02]  /*2ca0*/  PRMT R2, RZ, 0x654, R2 ;  /* 0x00000654ff027816 */ /* 0x000fe40000000002 */
[C---:B------:R-:W-:Y:S01]  /*2cb0*/  ISETP.NE.AND P1, PT, R11.reuse, 0x2, PT ;  /* 0x000000020b00780c */ /* 0x040fe20003f25270 */
[----:B------:R-:W-:Y:S01]  /*2cc0*/  @!PT LDS RZ, [RZ] ;  /* 0x00000000fffff984 */ /* 0x000fe20000000800 */
[----:B------:R-:W-:Y:S01]  /*2cd0*/  @!PT LDS RZ, [RZ] ;  /* 0x00000000fffff984 */ /* 0x000fe20000000800 */
[----:B------:R-:W-:Y:S01]  /*2ce0*/  @!PT LDS RZ, [RZ] ;  /* 0x00000000fffff984 */ /* 0x000fe20000000800 */
[----:B------:R-:W-:Y:S01]  /*2cf0*/  @!PT LDS RZ, [RZ] ;  /* 0x00000000fffff984 */ /* 0x000fe20000000800 */
[----:B------:R2:W-:Y:S06]  /*2d00*/  MEMBAR.ALL.CTA ;  /* 0x0000000000007992 */ /* 0x0005ec0000008000 */
[----:B--2---:R-:W2:Y:S01]  /*2d10*/  FENCE.VIEW.ASYNC.S ;  /* 0x00000000000073c6 */ /* 0x004ea20000000000 */
[----:B------:R-:W-:Y:S01]  /*2d20*/  SEL R11, R11, RZ, P1 ;  /* 0x000000ff0b0b7207 */ /* 0x000fe20000800000 */
[----:B--2---:R2:W-:Y:S01]  /*2d30*/  SYNCS.ARRIVE.TRANS64.RED.A1T0 RZ, [R2+URZ], RZ ;  /* 0x000000ff02ff79a7 */ /* 0x0045e200081004ff */
[----:B-1----:R-:W-:-:S02]  /*2d40*/  LOP3.LUT P3, RZ, R6, 0x1, RZ, 0xc0, !PT ;  /* 0x0000000106ff7812 */ /* 0x002fc4000786c0ff */
[----:B------:R-:W-:-:S04]  /*2d50*/  SEL R4, RZ, 0x1, P1 ;  /* 0x00000001ff047807 */ /* 0x000fc80000800000 */
[----:B------:R-:W-:Y:S02]  /*2d60*/  LOP3.LUT R10, R10, R4, RZ, 0x3c, !PT ;  /* 0x000000040a0a7212 */ /* 0x000fe400078e3cff */
[----:B--2---:R-:W-:-:S04]  /*2d70*/  SEL R2, RZ, 0x1, P0 ;  /* 0x00000001ff027807 */ /* 0x004fc80000000000 */
[----:B------:R-:W-:Y:S01]  /*2d80*/  LOP3.LUT R9, R9, R2, RZ, 0x3c, !PT ;  /* 0x0000000209097212 */ /* 0x000fe200078e3cff */
[----:B------:R-:W-:Y:S06]  /*2d90*/  @P3 BRA `(.L_x_51) ;  /* 0xfffffffc002c3947 */ /* 0x000fec000383ffff */
[----:B------:R-:W-:Y:S01]  /*2da0*/  ULEA UR4, UR5, UR6, 0x3 ;  /* 0x0000000605047291 */ /* 0x000fe2000f8e18ff */
[----:B------:R-:W-:-:S08]  /*2db0*/  SHF.L.U32 R2, R12, 0x1f, RZ ;  /* 0x0000001f0c027819 */ /* 0x000fd000000006ff */
[----:B------:R-:W1:Y:S02]  /*2dc0*/  SYNCS.PHASECHK.TRANS64 P0, [UR4+0xa0], R2 ;  /* 0x0000a002ff0075a7 */ /* 0x000e640008001004 */
[----:B-1----:R-:W-:Y:S05]  /*2dd0*/  @P0 BRA `(.L_x_52) ;  /* 0x0000000000080947 */ /* 0x002fea0003800000 */
[----:B------:R-:W1:Y:S02]  /*2de0*/  SYNCS.PHASECHK.TRANS64.TRYWAIT P0, [UR4+0xa0], R2 ;  /* 0x0000a002ff0075a7 */ /* 0x000e640008001104 */
[----:B-1----:R-:W-:Y:S05]  /*2df0*/  @!P0 BRA `(.L_x_53) ;  /* 0x0000005c00748947 */ /* 0x002fea0003800000 */
.L_x_52:
[----:B------:R-:W-:-:S04]  /*2e00*/  UIADD3 UR7, UPT, UPT, UR5, 0x1, URZ ;  /* 0x0000000105077890 */ /* 0x000fc8000fffe0ff */
[----:B------:R-:W-:-:S04]  /*2e10*/  UISETP.NE.AND UP0, UPT, UR7, 0x2, UPT ;  /* 0x000000020700788c */ /* 0x000fc8000bf05270 */
[----:B------:R-:W-:Y:S02]  /*2e20*/  USEL UR8, URZ, 0x1, UP0 ;  /* 0x00000001ff087887 */ /* 0x000fe40008000000 */
[----:B------:R-:W-:-:S04]  /*2e30*/  USEL UR7, UR7, URZ, UP0 ;  /* 0x000000ff07077287 */ /* 0x000fc80008000000 */
[----:B------:R-:W-:Y:S01]  /*2e40*/  ULEA UR7, UR7, UR6, 0x3 ;  /* 0x0000000607077291 */ /* 0x000fe2000f8e18ff */
[----:B-1----:R-:W-:-:S04]  /*2e50*/  LOP3.LUT R2, R12, UR8, RZ, 0x3c, !PT ;  /* 0x000000080c027c12 */ /* 0x002fc8000f8e3cff */
[----:B------:R-:W-:-:S04]  /*2e60*/  SHF.L.U32 R0, R2, 0x1f, RZ ;  /* 0x0000001f02007819 */ /* 0x000fc800000006ff */
[----:B------:R-:W1:Y:S02]  /*2e70*/  SYNCS.PHASECHK.TRANS64 P0, [UR7+0xa0], R0 ;  /* 0x0000a000ff0075a7 */ /* 0x000e640008001007 */
[----:B-1----:R-:W-:Y:S05]  /*2e80*/  @P0 EXIT ;  /* 0x000000000000094d */ /* 0x002fea0003800000 */
[----:B------:R-:W-:Y:S02]  /*2e90*/  SHF.L.U32 R2, R2, 0x1f, RZ ;  /* 0x0000001f02027819 */ /* 0x000fe400000006ff */
[----:B------:R-:W-:-:S07]  /*2ea0*/  MOV R0, UR7 ;  /* 0x0000000700007c02 */ /* 0x000fce0008000f00 */
.L_x_54:
[----:B-1----:R1:W2:Y:S02]  /*2eb0*/  SYNCS.PHASECHK.TRANS64.TRYWAIT P0, [R0+URZ+0xa0], R2 ;  /* 0x0000a002000075a7 */ /* 0x0022a400080011ff */
[----:B--2---:R-:W-:Y:S05]  /*2ec0*/  @!P0 NANOSLEEP.SYNCS 0x989680 ;  /* 0x009896800000895d */ /* 0x004fea0003900000 */
[----:B------:R-:W2:Y:S02]  /*2ed0*/  @!P0 SYNCS.PHASECHK.TRANS64 P0, [R0+URZ+0xa0], R2 ;  /* 0x0000a002000085a7 */ /* 0x000ea400080010ff */
[----:B--2---:R-:W-:Y:S05]  /*2ee0*/  @P0 EXIT ;  /* 0x000000000000094d */ /* 0x004fea0003800000 */
[----:B------:R-:W-:Y:S05]  /*2ef0*/  BRA `(.L_x_54) ;  /* 0xfffffffc00ec7947 */ /* 0x000fea000383ffff */
.L_x_47:
[----:B------:R-:W-:Y:S05]  /*2f00*/  BRA.U UP4, `(.L_x_55) ;  /* 0x0000000d04c07547 */ /* 0x000fea000b800000 */
[----:B------:R-:W1:Y:S01]  /*2f10*/  S2UR UR7, SR_CgaCtaId ;  /* 0x00000000000779c3 */ /* 0x000e620000008800 */
[----:B------:R-:W-:Y:S01]  /*2f20*/  UMOV UR4, 0x40 ;  /* 0x0000004000047882 */ /* 0x000fe20000000000 */
[----:B------:R-:W-:Y:S01]  /*2f30*/  NOP ;  /* 0x0000000000007918 */ /* 0x000fe20000000000 */
[----:B------:R-:W-:Y:S01]  /*2f40*/  UMOV UR6, 0x400 ;  /* 0x0000040000067882 */ /* 0x000fe20000000000 */
[----:B-1----:R-:W-:Y:S02]  /*2f50*/  ULEA UR5, UR7, UR4, 0x18 ;  /* 0x0000000407057291 */ /* 0x002fe4000f8ec0ff */
[----:B------:R-:W-:-:S07]  /*2f60*/  ULEA UR6, UR7, UR6, 0x18 ;  /* 0x0000000607067291 */ /* 0x000fce000f8ec0ff */
[----:B------:R-:W1:Y:S02]  /*2f70*/  LDS.U8 R0, [UR5+0x1c] ;  /* 0x00001c05ff007984 */ /* 0x000e640008000000 */
[----:B-1----:R-:W-:-:S13]  /*2f80*/  ISETP.NE.AND P0, PT, R0, RZ, PT ;  /* 0x000000ff0000720c */ /* 0x002fda0003f05270 */
[----:B------:R-:W-:Y:S05]  /*2f90*/  @P0 BRA `(.L_x_56) ;  /* 0x0000000000580947 */ /* 0x000fea0003800000 */
[----:B------:R-:W-:-:S13]  /*2fa0*/  ELECT P0, URZ, PT ;  /* 0x0000000000ff782f */ /* 0x000fda0003800000 */
[----:B------:R-:W-:Y:S05]  /*2fb0*/  @!P0 BRA `(.L_x_57) ;  /* 0x0000000000608947 */ /* 0x000fea0003800000 */
[----:B------:R-:W-:Y:S01]  /*2fc0*/  UMOV UR4, 0x10 ;  /* 0x0000001000047882 */ /* 0x000fe20000000000 */
[----:B------:R-:W-:Y:S01]  /*2fd0*/  HFMA2 R0, -RZ, RZ, 0, 5.9604644775390625e-08 ;  /* 0x00000001ff007431 */ /* 0x000fe200000001ff */
[----:B------:R-:W-:-:S03]  /*2fe0*/  MOV R3, 0xffff ;  /* 0x0000ffff00037802 */ /* 0x000fc60000000f00 */
[----:B------:R-:W-:Y:S04]  /*2ff0*/  DEPBAR.LE SB1, 0x36 ;  /* 0x00009d800000791a */ /* 0x000fe80000000000 */
[----:B------:R-:W1:Y:S02]  /*3000*/  UTCATOMSWS.FIND_AND_SET.ALIGN UP0, UR4, UR4 ;  /* 0x00000004000475e3 */ /* 0x000e640008000800 */
[----:B-1----:R-:W-:Y:S01]  /*3010*/  MOV R4, UR4 ;  /* 0x0000000400047c02 */ /* 0x002fe20008000f00 */
[----:B------:R-:W-:Y:S06]  /*3020*/  BRA.U UP0, `(.L_x_58) ;  /* 0x0000000100187547 */ /* 0x000fec000b800000 */
.L_x_59:
[----:B------:R-:W-:Y:S05]  /*3030*/  NANOSLEEP 0x64 ;  /* 0x000000640000795d */ /* 0x000fea0003800000 */
[----:B------:R-:W-:-:S05]  /*3040*/  UMOV UR4, 0x10 ;  /* 0x0000001000047882 */ /* 0x000fca0000000000 */
[----:B------:R-:W-:Y:S04]  /*3050*/  DEPBAR.LE SB1, 0x36 ;  /* 0x00009d800000791a */ /* 0x000fe80000000000 */
[----:B------:R-:W1:Y:S02]  /*3060*/  UTCATOMSWS.FIND_AND_SET.ALIGN UP0, UR4, UR4 ;  /* 0x00000004000475e3 */ /* 0x000e640008000800 */
[----:B-1----:R-:W-:Y:S01]  /*3070*/  MOV R4, UR4 ;  /* 0x0000000400047c02 */ /* 0x002fe20008000f00 */
[----:B------:R-:W-:Y:S05]  /*3080*/  BRA.U !UP0, `(.L_x_59) ;  /* 0xfffffffd08e87547 */ /* 0x000fea000b83ffff */
.L_x_58:
[-C--:B------:R-:W-:Y:S02]  /*3090*/  SHF.L.U32 R3, R3, R4.reuse, RZ ;  /* 0x0000000403037219 */ /* 0x080fe400000006ff */
[----:B------:R-:W-:Y:S01]  /*30a0*/  SHF.L.U32 R0, R0, R4, RZ ;  /* 0x0000000400007219 */ /* 0x000fe200000006ff */
[----:B------:R-:W-:Y:S02]  /*30b0*/  IMAD.SHL.U32 R4, R4, 0x20, RZ ;  /* 0x0000002004047824 */ /* 0x000fe400078e00ff */
[----:B------:R1:W-:Y:S04]  /*30c0*/  ATOMS.OR RZ, [UR5+0x14], R3 ;  /* 0x00001403ffff798c */ /* 0x0003e8000b000005 */
[----:B------:R1:W-:Y:S04]  /*30d0*/  ATOMS.OR RZ, [UR5+0x18], R0 ;  /* 0x00001800ffff798c */ /* 0x0003e8000b000005 */
[----:B------:R1:W-:Y:S01]  /*30e0*/  STS [UR6+0x140], R4 ;  /* 0x00014004ff007988 */ /* 0x0003e20008000806 */
[----:B------:R-:W-:Y:S05]  /*30f0*/  BRA `(.L_x_57) ;  /* 0x0000000000107947 */ /* 0x000fea0003800000 */
.L_x_56:
[----:B------:R-:W-:Y:S02]  /*3100*/  MOV R0, 0xffffffff ;  /* 0xffffffff00007802 */ /* 0x000fe40000000f00 */
[----:B------:R-:W-:-:S03]  /*3110*/  MOV R4, 0x3140 ;  /* 0x0000314000047802 */ /* 0x000fc60000000f00 */
[----:B------:R1:W-:Y:S04]  /*3120*/  STS [UR6+0x140], R0 ;  /* 0x00014000ff007988 */ /* 0x0003e80008000806 */
[----:B-1---5:R-:W-:Y:S05]  /*3130*/  CALL.REL.NOINC `($__internal_1_$__cuda_sm10x_tcgen05_guardrail_trap_phase_invalid_during_alloc) ;  /* 0x0000006000bc7944 */ /* 0x022fea0003c00000 */
.L_x_57:
[----:B------:R-:W-:Y:S05]  /*3140*/  WARPSYNC.ALL ;  /* 0x0000000000007948 */ /* 0x000fea0003800000 */
[----:B------:R-:W2:Y:S01]  /*3150*/  S2UR UR4, SR_CgaCtaId ;  /* 0x00000000000479c3 */ /* 0x000ea20000008800 */
[----:B------:R-:W-:Y:S01]  /*3160*/  UMOV UR26, 0x400 ;  /* 0x00000400001a7882 */ /* 0x000fe20000000000 */
[----:B------:R-:W-:-:S06]  /*3170*/  NOP ;  /* 0x0000000000007918 */ /* 0x000fcc0000000000 */
[----:B------:R-:W-:Y:S06]  /*3180*/  BAR.ARV 0x6, 0xa0 ;  /* 0x0182800000007b1d */ /* 0x000fec0000002000 */
[----:B------:R-:W3:Y:S01]  /*3190*/  LDCU UR5, c[0x0][0x38c] ;  /* 0x00007180ff0577ac */ /* 0x000ee20008000800 */
[----:B------:R-:W-:Y:S01]  /*31a0*/  LOP3.LUT R2, R2, 0xffff, RZ, 0xc0, !PT ;  /* 0x0000ffff02027812 */ /* 0x000fe200078ec0ff */
[----:B------:R-:W-:Y:S01]  /*31b0*/  IMAD.MOV.U32 R11, RZ, RZ, 0x1 ;  /* 0x00000001ff0b7424 */ /* 0x000fe200078e00ff */
[----:B------:R-:W-:Y:S01]  /*31c0*/  CS2R R8, SRZ ;  /* 0x0000000000087805 */ /* 0x000fe2000001ff00 */
[----:B------:R-:W4:Y:S01]  /*31d0*/  LDCU UR7, c[0x0][0x38c] ;  /* 0x00007180ff0777ac */ /* 0x000f220008000800 */
[----:B------:R-:W-:Y:S01]  /*31e0*/  R2UR UR27, R2 ;  /* 0x00000000021b72ca */ /* 0x000fe200000e0000 */
[----:B------:R-:W-:Y:S01]  /*31f0*/  IMAD.MOV.U32 R10, RZ, RZ, RZ ;  /* 0x000000ffff0a7224 */ /* 0x000fe200078e00ff */
[----:B------:R-:W-:Y:S01]  /*3200*/  UMOV UR31, URZ ;  /* 0x000000ff001f7c82 */ /* 0x000fe20008000000 */
[----:B------:R-:W-:Y:S01]  /*3210*/  UMOV UR22, URZ ;  /* 0x000000ff00167c82 */ /* 0x000fe20008000000 */
[----:B--2---:R-:W-:Y:S01]  /*3220*/  ULEA UR26, UR4, UR26, 0x18 ;  /* 0x0000001a041a7291 */ /* 0x004fe2000f8ec0ff */
[----:B------:R-:W-:Y:S01]  /*3230*/  UMOV UR38, 0x0 ;  /* 0x0000000000267882 */ /* 0x000fe20000000000 */
[----:B------:R-:W-:-:S02]  /*3240*/  UMOV UR39, 0x8100910 ;  /* 0x0810091000277882 */ /* 0x000fc40000000000 */
[----:B------:R-:W-:Y:S02]  /*3250*/  UIADD3 UR4, UPT, UPT, UR26, 0x8400, URZ ;  /* 0x000084001a047890 */ /* 0x000fe4000fffe0ff */
[----:B------:R-:W-:Y:S02]  /*3260*/  UIADD3 UR6, UPT, UPT, UR26, 0x18400, URZ ;  /* 0x000184001a067890 */ /* 0x000fe4000fffe0ff */
[----:B---3--:R-:W-:Y:S01]  /*3270*/  UIADD3 UR5, UPT, UPT, UR5, 0x1f, URZ ;  /* 0x0000001f05057890 */ /* 0x008fe2000fffe0ff */
[----:B-1----:R-:W1:Y:S01]  /*3280*/  LDS R0, [UR26+0x140] ;  /* 0x0001401aff007984 */ /* 0x002e620008000800 */
[----:B------:R-:W-:Y:S01]  /*3290*/  UMOV UR36, 0x0 ;  /* 0x0000000000247882 */ /* 0x000fe20000000000 */
[----:B------:R-:W-:Y:S01]  /*32a0*/  UMOV UR37, 0x8100910 ;  /* 0x0810091000257882 */ /* 0x000fe20000000000 */
[----:B------:R-:W-:Y:S02]  /*32b0*/  USHF.R.S32.HI UR40, URZ, 0x1f, UR5 ;  /* 0x0000001fff287899 */ /* 0x000fe40008011405 */
[----:B----4-:R-:W-:-:S02]  /*32c0*/  UISETP.GE.AND UP4, UPT, UR7, 0x1, UPT ;  /* 0x000000010700788c */ /* 0x010fc4000bf86270 */
[----:B------:R-:W-:Y:S02]  /*32d0*/  ULEA.HI UR40, UR40, UR5, URZ, 0x5 ;  /* 0x0000000528287291 */ /* 0x000fe4000f8f28ff */
[----:B------:R-:W-:Y:S02]  /*32e0*/  USHF.R.U32.HI UR5, URZ, 0x4, UR4 ;  /* 0x00000004ff057899 */ /* 0x000fe40008011604 */
[----:B------:R-:W-:Y:S02]  /*32f0*/  USHF.R.S32.HI UR40, URZ, 0x5, UR40 ;  /* 0x00000005ff287899 */ /* 0x000fe40008011428 */
[----:B------:R-:W-:Y:S02]  /*3300*/  USHF.R.U32.HI UR4, URZ, 0x4, UR6 ;  /* 0x00000004ff047899 */ /* 0x000fe40008011606 */
[----:B------:R-:W-:Y:S02]  /*3310*/  UISETP.LT.AND UP0, UPT, UR40, 0x1, UPT ;  /* 0x000000012800788c */ /* 0x000fe4000bf01270 */
[----:B------:R-:W-:-:S02]  /*3320*/  ULOP3.LUT UR5, UR5, 0x3fff, URZ, 0xc0, !UPT ;  /* 0x00003fff05057892 */ /* 0x000fc4000f8ec0ff */
[----:B------:R-:W-:Y:S02]  /*3330*/  ULOP3.LUT UR4, UR4, 0x3fff, URZ, 0xc0, !UPT ;  /* 0x00003fff04047892 */ /* 0x000fe4000f8ec0ff */
[----:B------:R-:W-:Y:S02]  /*3340*/  USEL UR41, UR40, 0x1, !UP0 ;  /* 0x0000000128297887 */ /* 0x000fe4000c000000 */
[----:B------:R-:W-:Y:S02]  /*3350*/  ULOP3.LUT UR28, UR5, 0x10000, URZ, 0xfc, !UPT ;  /* 0x00010000051c7892 */ /* 0x000fe4000f8efcff */
[----:B------:R-:W-:Y:S02]  /*3360*/  ULOP3.LUT UR29, UR4, 0x10000, URZ, 0xfc, !UPT ;  /* 0x00010000041d7892 */ /* 0x000fe4000f8efcff */
[----:B------:R-:W-:Y:S01]  /*3370*/  UIADD3 UR41, UPT, UPT, -UR41, URZ, URZ ;  /* 0x000000ff29297290 */ /* 0x000fe2000fffe1ff */
[----:B------:R-:W-:Y:S01]  /*3380*/  UMOV UR34, 0x0 ;  /* 0x0000000000227882 */ /* 0x000fe20000000000 */
[----:B------:R-:W-:Y:S01]  /*3390*/  UMOV UR35, 0x8100910 ;  /* 0x0810091000237882 */ /* 0x000fe20000000000 */
[----:B------:R-:W-:Y:S01]  /*33a0*/  UMOV UR32, 0x0 ;  /* 0x0000000000207882 */ /* 0x000fe20000000000 */
[----:B------:R-:W-:Y:S01]  /*33b0*/  UMOV UR33, 0x8100910 ;  /* 0x0810091000217882 */ /* 0x000fe20000000000 */
[----:B-1----:R-:W-:-:S15]  /*33c0*/  R2UR UR42, R0 ;  /* 0x00000000002a72ca */ /* 0x002fde00000e0000 */
.L_x_66:
[----:B------:R-:W-:Y:S02]  /*33d0*/  LEA R0, R10, UR26, 0x3 ;  /* 0x0000001a0a007c11 */ /* 0x000fe4000f8e18ff */
[----:B------:R-:W-:Y:S02]  /*33e0*/  SHF.L.U32 R2, R9, 0x1f, RZ ;  /* 0x0000001f09027819 */ /* 0x000fe400000006ff */
[----:B------:R-:W-:Y:S01]  /*33f0*/  PLOP3.LUT P0, PT, PT, PT, UP4, 0x80, 0x8 ;  /* 0x000000000008781c */ /* 0x000fe20003f0f048 */
[----:B------:R-:W-:Y:S01]  /*3400*/  VIADD R3, R0, 0xa0 ;  /* 0x000000a000037836 */ /* 0x000fe20000000000 */
[----:B-1----:R-:W1:Y:S02]  /*3410*/  SYNCS.PHASECHK.TRANS64.TRYWAIT P1, [R0+URZ+0x90], R2 ;  /* 0x00009002000075a7 */ /* 0x002e6400080211ff */
[----:B-1-3--:R-:W-:Y:S09]  /*3420*/  @!P1 BRA `(.L_x_60) ;  /* 0x0000005800009947 */ /* 0x00aff20003800000 */
.L_x_153:
[----:B------:R-:W-:Y:S01]  /*3430*/  LEA R4, R10, UR26, 0x4 ;  /* 0x0000001a0a047c11 */ /* 0x000fe2000f8e20ff */
[----:B------:R-:W-:Y:S01]  /*3440*/  @UP4 ULEA UR4, UR22, UR26, 0x3 ;  /* 0x0000001a16044291 */ /* 0x000fe2000f8e18ff */
[----:B------:R-:W-:Y:S01]  /*3450*/  PLOP3.LUT P2, PT, PT, PT, PT, 0x80, 0x8 ;  /* 0x000000000008781c */ /* 0x000fe20003f4f070 */
[----:B------:R-:W-:Y:S01]  /*3460*/  ULEA UR30, UR31, UR26, 0x3 ;  /* 0x0000001a1f1e7291 */ /* 0x000fe2000f8e18ff */
[----:B------:R-:W-:Y:S01]  /*3470*/  PRMT R3, RZ, 0x654, R3 ;  /* 0x00000654ff037816 */ /* 0x000fe20000000003 */
[----:B------:R-:W-:Y:S01]  /*3480*/  ULEA UR11, UR31, UR42, 0x6 ;  /* 0x0000002a1f0b7291 */ /* 0x000fe2000f8e30ff */
[----:B------:R-:W2:Y:S01]  /*3490*/  LDS.128 R4, [R4+0x120] ;  /* 0x0001200004047984 */ /* 0x000ea20000000c00 */
[----:B-1----:R-:W-:Y:S02]  /*34a0*/  @P0 SHF.L.U32 R2, R8, 0x1f, RZ ;  /* 0x0000001f08020819 */ /* 0x002fe400000006ff */
[----:B------:R-:W-:Y:S01]  /*34b0*/  SHF.L.U32 R0, R11, 0x1f, RZ ;  /* 0x0000001f0b007819 */ /* 0x000fe200000006ff */
[----:B------:R-:W-:Y:S01]  /*34c0*/  @!PT LDS RZ, [RZ] ;  /* 0x00000000fffff984 */ /* 0x000fe20000000800 */
[----:B------:R-:W-:Y:S01]  /*34d0*/  @!PT LDS RZ, [RZ] ;  /* 0x00000000fffff984 */ /* 0x000fe20000000800 */
[----:B------:R-:W-:Y:S01]  /*34e0*/  @!PT LDS RZ, [RZ] ;  /* 0x00000000fffff984 */ /* 0x000fe20000000800 */
[----:B------:R-:W-:Y:S01]  /*34f0*/  @!PT LDS RZ, [RZ] ;  /* 0x00000000fffff984 */ /* 0x000fe20000000800 */
[----:B------:R1:W-:Y:S06]  /*3500*/  MEMBAR.ALL.CTA ;  /* 0x0000000000007992 */ /* 0x0003ec0000008000 */
[----:B-1----:R-:W1:Y:S02]  /*3510*/  FENCE.VIEW.ASYNC.S ;  /* 0x00000000000073c6 */ /* 0x002e640000000000 */
[----:B-1----:R1:W-:Y:S01]  /*3520*/  SYNCS.ARRIVE.TRANS64.RED.A1T0 RZ, [R3+URZ], RZ ;  /* 0x000000ff03ff79a7 */ /* 0x0023e200081004ff */
[----:B------:R1:W3:Y:S01]  /*3530*/  @P0 SYNCS.PHASECHK.TRANS64.TRYWAIT P2, [UR4], R2 ;  /* 0x00000002ff0005a7 */ /* 0x0002e20008041104 */
[----:B--2---:R-:W-:Y:S01]  /*3540*/  LOP3.LUT P1, RZ, R6, 0x1, RZ, 0xc0, !PT ;  /* 0x0000000106ff7812 */ /* 0x004fe2000782c0ff */
[----:B------:R-:W2:Y:S02]  /*3550*/  SYNCS.PHASECHK.TRANS64.TRYWAIT P0, [UR30+0xd0], R0 ;  /* 0x0000d000ff0075a7 */ /* 0x000ea4000800111e */
[----:B-123--:R-:W-:Y:S10]  /*3560*/  @!P0 BRA `(.L_x_61) ;  /* 0x0000005400c48947 */ /* 0x00eff40003800000 */
.L_x_155:
[----:B------:R-:W-:Y:S01]  /*3570*/  IADD3 R10, PT, PT, R10, 0x1, RZ ;  /* 0x000000010a0a7810 */ /* 0x000fe20007ffe0ff */
[----:B------:R-:W-:Y:S06]  /*3580*/  BRA.U !UP4, `(.L_x_62) ;  /* 0x000000010cc07547 */ /* 0x000fec000b800000 */
[----:B------:R-:W-:Y:S01]  /*3590*/  UPLOP3.LUT UP2, UPT, UPT, UPT, UPT, 0x40, 0x4 ;  /* 0x000000000004789c */ /* 0x000fe20003f4e870 */
[----:B------:R-:W-:Y:S01]  /*35a0*/  UMOV UR24, UR41 ;  /* 0x0000002900187c82 */ /* 0x000fe20008000000 */
[----:B------:R-:W-:Y:S01]  /*35b0*/  UMOV UR23, UR40 ;  /* 0x0000002800177c82 */ /* 0x000fe20008000000 */
[----:B------:R-:W-:-:S08]  /*35c0*/  UMOV UR10, UR22 ;  /* 0x00000016000a7c82 */ /* 0x000fd00008000000 */
.L_x_65:
[----:B------:R-:W-:Y:S02]  /*35d0*/  UIADD3 UR24, UPT, UPT, UR24, 0x1, URZ ;  /* 0x0000000118187890 */ /* 0x000fe4000fffe0ff */
[----:B--2---:R-:W-:Y:S02]  /*35e0*/  ULEA UR5, UR10, UR26, 0x3 ;  /* 0x0000001a0a057291 */ /* 0x004fe4000f8e18ff */
[----:B------:R-:W-:Y:S01]  /*35f0*/  UISETP.NE.AND UP3, UPT, UR24, URZ, UPT ;  /* 0x000000ff1800728c */ /* 0x000fe2000bf65270 */
[----:B---3--:R-:W-:Y:S10]  /*3600*/  @P2 BRA `(.L_x_63) ;  /* 0x00000000000c2947 */ /* 0x008ff40003800000 */
[----:B-1----:R-:W-:Y:S04]  /*3610*/  SHF.L.U32 R2, R8, 0x1f, RZ ;  /* 0x0000001f08027819 */ /* 0x002fe800000006ff */
[----:B------:R-:W1:Y:S02]  /*3620*/  SYNCS.PHASECHK.TRANS64.TRYWAIT P0, [UR5], R2 ;  /* 0x00000002ff0075a7 */ /* 0x000e640008001105 */
[----:B-1----:R-:W-:Y:S05]  /*3630*/  @!P0 BRA `(.L_x_64) ;  /* 0x0000005400a88947 */ /* 0x002fea0003800000 */
.L_x_63:
[----:B------:R-:W-:Y:S01]  /*3640*/  UISETP.NE.AND UP0, UPT, UR23, 0x1, UPT ;  /* 0x000000011700788c */ /* 0x000fe2000bf05270 */
[----:B------:R-:W-:Y:S01]  /*3650*/  PLOP3.LUT P2, PT, PT, PT, PT, 0x80, 0x8 ;  /* 0x000000000008781c */ /* 0x000fe20003f4f070 */
[----:B------:R-:W-:Y:S02]  /*3660*/  UIADD3 UR4, UPT, UPT, UR10, 0x1, URZ ;  /* 0x000000010a047890 */ /* 0x000fe4000fffe0ff */
[----:B------:R-:W-:Y:S02]  /*3670*/  UIADD3 UR25, UPT, UPT, UR5, 0x20, URZ ;  /* 0x0000002005197890 */ /* 0x000fe4000fffe0ff */
[----:B------:R-:W-:Y:S01]  /*3680*/  UISETP.NE.AND UP1, UPT, UR4, 0x4, UPT ;  /* 0x000000040400788c */ /* 0x000fe2000bf25270 */
[----:B------:R-:W-:Y:S01]  /*3690*/  PLOP3.LUT P0, PT, PT, PT, UP0, 0x80, 0x8 ;  /* 0x000000000008781c */ /* 0x000fe20003f0f008 */
[----:B------:R-:W-:Y:S02]  /*36a0*/  UIADD3 UR23, UPT, UPT, UR23, -0x1, URZ ;  /* 0xffffffff17177890 */ /* 0x000fe4000fffe0ff */
[----:B------:R-:W-:Y:S02]  /*36b0*/  USEL UR6, URZ, 0x1, UP1 ;  /* 0x00000001ff067887 */ /* 0x000fe40008800000 */
[----:B------:R-:W-:Y:S01]  /*36c0*/  USEL UR22, UR4, URZ, UP1 ;  /* 0x000000ff04167287 */ /* 0x000fe20008800000 */
[----:B------:R-:W-:Y:S01]  /*36d0*/  UMOV UR7, 0x40004040 ;  /* 0x4000404000077882 */ /* 0x000fe20000000000 */
[----:B------:R-:W-:Y:S02]  /*36e0*/  UMOV UR5, 0x40004040 ;  /* 0x4000404000057882 */ /* 0x000fe40000000000 */
[----:B------:R-:W-:Y:S01]  /*36f0*/  @UP0 ULEA UR4, UR22, UR26, 0x3 ;  /* 0x0000001a16040291 */ /* 0x000fe2000f8e18ff */
[----:B------:R-:W-:Y:S01]  /*3700*/  LOP3.LUT R8, R8, UR6, RZ, 0x3c, !PT ;  /* 0x0000000608087c12 */ /* 0x000fe2000f8e3cff */
[----:B------:R-:W-:Y:S01]  /*3710*/  ULEA UR6, UR10, UR29, 0x9 ;  /* 0x0000001d0a067291 */ /* 0x000fe2000f8e48ff */
[----:B------:R-:W-:Y:S02]  /*3720*/  UMOV UR21, 0x40004040 ;  /* 0x4000404000157882 */ /* 0x000fe40000000000 */
[----:B-1----:R-:W-:Y:S01]  /*3730*/  @P0 SHF.L.U32 R0, R8, 0x1f, RZ ;  /* 0x0000001f08000819 */ /* 0x002fe200000006ff */
[----:B------:R-:W-:Y:S02]  /*3740*/  UIADD3 UR20, UPT, UPT, UR6, 0x2, URZ ;  /* 0x0000000206147890 */ /* 0x000fe4000fffe0ff */
[----:B------:R-:W-:Y:S01]  /*3750*/  UIADD3 UR16, UPT, UPT, UR6, 0x4, URZ ;  /* 0x0000000406107890 */ /* 0x000fe2000fffe0ff */
[----:B------:R2:W3:Y:S01]  /*3760*/  @P0 SYNCS.PHASECHK.TRANS64.TRYWAIT P2, [UR4], R0 ;  /* 0x00000000ff0005a7 */ /* 0x0004e20008041104 */
[----:B------:R-:W-:Y:S02]  /*3770*/  ULEA UR4, UR10, UR28, 0xa ;  /* 0x0000001c0a047291 */ /* 0x000fe4000f8e50ff */
[----:B------:R-:W-:Y:S02]  /*3780*/  UIADD3 UR12, UPT, UPT, UR6, 0x6, URZ ;  /* 0x00000006060c7890 */ /* 0x000fe4000fffe0ff */
[----:B------:R-:W-:Y:S02]  /*3790*/  UIADD3 UR18, UPT, UPT, UR4, 0x2, URZ ;  /* 0x0000000204127890 */ /* 0x000fe4000fffe0ff */
[----:B------:R-:W-:Y:S02]  /*37a0*/  UIADD3 UR14, UPT, UPT, UR4, 0x4, URZ ;  /* 0x00000004040e7890 */ /* 0x000fe4000fffe0ff */
[----:B------:R-:W-:Y:S01]  /*37b0*/  UIADD3 UR8, UPT, UPT, UR4, 0x6, URZ ;  /* 0x0000000604087890 */ /* 0x000fe2000fffe0ff */
[----:B------:R2:W-:Y:S01]  /*37c0*/  UTCHMMA gdesc[UR4], gdesc[UR6], tmem[UR11], tmem[UR38], idesc[UR39], UP2 ;  /* 0x00ff2606040075ea */ /* 0x0005e2000900000b */
[----:B------:R-:W-:Y:S01]  /*37d0*/  UPLOP3.LUT UP2, UPT, UPT, UPT, UPT, 0x80, 0x8 ;  /* 0x000000000008789c */ /* 0x000fe20003f4f070 */
[----:B------:R-:W-:Y:S01]  /*37e0*/  UMOV UR19, 0x40004040 ;  /* 0x4000404000137882 */ /* 0x000fe20000000000 */
[----:B------:R-:W-:Y:S01]  /*37f0*/  UMOV UR17, 0x40004040 ;  /* 0x4000404000117882 */ /* 0x000fe20000000000 */
[----:B------:R2:W-:Y:S01]  /*3800*/  UTCHMMA gdesc[UR18], gdesc[UR20], tmem[UR11], tmem[UR36], idesc[UR37], UPT ;  /* 0x00ff2414120075ea */ /* 0x0005e2000b80000b */
[----:B------:R-:W-:Y:S01]  /*3810*/  UMOV UR15, 0x40004040 ;  /* 0x40004040000f7882 */ /* 0x000fe20000000000 */
[----:B------:R-:W-:Y:S01]  /*3820*/  UMOV UR13, 0x40004040 ;  /* 0x40004040000d7882 */ /* 0x000fe20000000000 */
[----:B------:R-:W-:Y:S01]  /*3830*/  UMOV UR9, 0x40004040 ;  /* 0x4000404000097882 */ /* 0x000fe20000000000 */
[----:B------:R2:W-:Y:S01]  /*3840*/  UTCHMMA gdesc[UR14], gdesc[UR16], tmem[UR11], tmem[UR34], idesc[UR35], UPT ;  /* 0x00ff22100e0075ea */ /* 0x0005e2000b80000b */
[----:B------:R2:W-:Y:S01]  /*3850*/  UTCHMMA gdesc[UR8], gdesc[UR12], tmem[UR11], tmem[UR32], idesc[UR33], UPT ;  /* 0x00ff200c080075ea */ /* 0x0005e2000b80000b */
[----:B------:R2:W-:Y:S01]  /*3860*/  UTCBAR.MULTICAST [UR25], URZ, UR27 ;  /* 0x000000ff190073e9 */ /* 0x0005e2000800081b */
[----:B------:R-:W-:Y:S01]  /*3870*/  UMOV UR10, UR22 ;  /* 0x00000016000a7c82 */ /* 0x000fe20008000000 */
[----:B------:R-:W-:Y:S05]  /*3880*/  BRA.U UP3, `(.L_x_65) ;  /* 0xfffffffd03507547 */ /* 0x000fea000b83ffff */
.L_x_62:
[----:B--2---:R-:W-:Y:S01]  /*3890*/  UIADD3 UR4, UPT, UPT, UR31, 0x1, URZ ;  /* 0x000000011f047890 */ /* 0x004fe2000fffe0ff */
[C---:B------:R-:W-:Y:S01]  /*38a0*/  ISETP.NE.AND P0, PT, R10.reuse, 0x2, PT ;  /* 0x000000020a00780c */ /* 0x040fe20003f05270 */
[----:B------:R-:W-:Y:S02]  /*38b0*/  UIADD3 UR5, UPT, UPT, UR30, 0xb0, URZ ;  /* 0x000000b01e057890 */ /* 0x000fe4000fffe0ff */
[----:B------:R-:W-:Y:S01]  /*38c0*/  UISETP.NE.AND UP0, UPT, UR4, 0x4, UPT ;  /* 0x000000040400788c */ /* 0x000fe2000bf05270 */
[----:B-1----:R-:W-:Y:S02]  /*38d0*/  SEL R0, RZ, 0x1, P0 ;  /* 0x00000001ff007807 */ /* 0x002fe40000000000 */
[----:B------:R-:W-:Y:S01]  /*38e0*/  SEL R10, R10, RZ, P0 ;  /* 0x000000ff0a0a7207 */ /* 0x000fe20000000000 */
[----:B------:R-:W-:Y:S01]  /*38f0*/  USEL UR6, URZ, 0x1, UP0 ;  /* 0x00000001ff067887 */ /* 0x000fe20008000000 */
[----:B------:R-:W-:Y:S01]  /*3900*/  LOP3.LUT R9, R9, R0, RZ, 0x3c, !PT ;  /* 0x0000000009097212 */ /* 0x000fe200078e3cff */
[----:B------:R-:W-:Y:S01]  /*3910*/  USEL UR31, UR4, URZ, UP0 ;  /* 0x000000ff041f7287 */ /* 0x000fe20008000000 */
[----:B------:R1:W-:Y:S03]  /*3920*/  UTCBAR [UR5], URZ ;  /* 0x000000ff050073e9 */ /* 0x0003e600080000ff */
[----:B------:R-:W-:Y:S01]  /*3930*/  LOP3.LUT R11, R11, UR6, RZ, 0x3c, !PT ;  /* 0x000000060b0b7c12 */ /* 0x000fe2000f8e3cff */
[----:B------:R-:W-:Y:S07]  /*3940*/  @P1 BRA `(.L_x_66) ;  /* 0xfffffff800a01947 */ /* 0x000fee000383ffff */
[----:B------:R-:W2:Y:S01]  /*3950*/  S2UR UR8, SR_CgaCtaId ;  /* 0x00000000000879c3 */ /* 0x000ea20000008800 */
[----:B------:R-:W-:Y:S01]  /*3960*/  ELECT P0, URZ, PT ;  /* 0x0000000000ff782f */ /* 0x000fe20003800000 */
[----:B------:R-:W-:Y:S01]  /*3970*/  IMAD.MOV.U32 R0, RZ, RZ, 0x1 ;  /* 0x00000001ff007424 */ /* 0x000fe200078e00ff */
[----:B------:R-:W-:Y:S01]  /*3980*/  UIADD3 UR26, UPT, UPT, UR26, 0xd0, URZ ;  /* 0x000000d01a1a7890 */ /* 0x000fe2000fffe0ff */
[----:B------:R-:W-:Y:S01]  /*3990*/  SHF.L.U32 R2, R11, 0x1f, RZ ;  /* 0x0000001f0b027819 */ /* 0x000fe200000006ff */
[----:B------:R-:W-:-:S03]  /*39a0*/  UMOV UR4, 0x40 ;  /* 0x0000004000047882 */ /* 0x000fc60000000000 */
[----:B------:R-:W-:Y:S01]  /*39b0*/  UVIRTCOUNT.DEALLOC.SMPOOL 0x80 ;  /* 0x000000800000784c */ /* 0x000fe20000000000 */
[----:B--2---:R-:W-:Y:S02]  /*39c0*/  ULEA UR8, UR8, UR4, 0x18 ;  /* 0x0000000408087291 */ /* 0x004fe4000f8ec0ff */
[----:B------:R-:W-:-:S07]  /*39d0*/  ULEA UR4, UR31, UR26, 0x3 ;  /* 0x0000001a1f047291 */ /* 0x000fce000f8e18ff */
[----:B------:R2:W-:Y:S02]  /*39e0*/  @P0 STS.U8 [UR8+0x1c], R0 ;  /* 0x00001c00ff000988 */ /* 0x0005e40008000008 */
[----:B------:R-:W4:Y:S02]  /*39f0*/  SYNCS.PHASECHK.TRANS64.TRYWAIT P0, [UR4], R2 ;  /* 0x00000002ff0075a7 */ /* 0x000f240008001104 */
[----:B--2-4-:R-:W-:Y:S05]  /*3a00*/  @!P0 BRA `(.L_x_67) ;  /* 0x0000005000cc8947 */ /* 0x014fea0003800000 */
.L_x_158:
[----:B------:R-:W-:-:S04]  /*3a10*/  UIADD3 UR4, UPT, UPT, UR31, 0x1, URZ ;  /* 0x000000011f047890 */ /* 0x000fc8000fffe0ff */
[----:B------:R-:W-:-:S04]  /*3a20*/  UISETP.NE.AND UP0, UPT, UR4, 0x4, UPT ;  /* 0x000000040400788c */ /* 0x000fc8000bf05270 */
[----:B------:R-:W-:Y:S02]  /*3a30*/  USEL UR6, URZ, 0x1, UP0 ;  /* 0x00000001ff067887 */ /* 0x000fe40008000000 */
[----:B------:R-:W-:-:S04]  /*3a40*/  USEL UR4, UR4, URZ, UP0 ;  /* 0x000000ff04047287 */ /* 0x000fc80008000000 */
[----:B-1----:R-:W-:Y:S01]  /*3a50*/  ULEA UR5, UR4, UR26, 0x3 ;  /* 0x0000001a04057291 */ /* 0x002fe2000f8e18ff */
[----:B--2---:R-:W-:-:S04]  /*3a60*/  LOP3.LUT R2, R11, UR6, RZ, 0x3c, !PT ;  /* 0x000000060b027c12 */ /* 0x004fc8000f8e3cff */
[----:B------:R-:W-:-:S04]  /*3a70*/  SHF.L.U32 R3, R2, 0x1f, RZ ;  /* 0x0000001f02037819 */ /* 0x000fc800000006ff */
[----:B------:R-:W1:Y:S02]  /*3a80*/  SYNCS.PHASECHK.TRANS64.TRYWAIT P0, [UR5], R3 ;  /* 0x00000003ff0075a7 */ /* 0x000e640008001105 */
[----:B-1----:R-:W-:Y:S05]  /*3a90*/  @!P0 BRA `(.L_x_68) ;  /* 0x0000005000c08947 */ /* 0x002fea0003800000 */
.L_x_160:
        /* <DEDUP_REMOVED lines=9> */
.L_x_162:
[----:B------:R-:W-:-:S04]  /*3b30*/  UIADD3 UR4, UPT, UPT, UR4, 0x1, URZ ;  /* 0x0000000104047890 */ /* 0x000fc8000fffe0ff */
[----:B------:R-:W-:-:S04]  /*3b40*/  UISETP.NE.AND UP0, UPT, UR4, 0x4, UPT ;  /* 0x000000040400788c */ /* 0x000fc8000bf05270 */
[----:B------:R-:W-:Y:S02]  /*3b50*/  USEL UR5, URZ, 0x1, UP0 ;  /* 0x00000001ff057887 */ /* 0x000fe40008000000 */
[----:B------:R-:W-:-:S04]  /*3b60*/  USEL UR4, UR4, URZ, UP0 ;  /* 0x000000ff04047287 */ /* 0x000fc80008000000 */
[----:B------:R-:W-:Y:S01]  /*3b70*/  ULEA UR4, UR4, UR26, 0x3 ;  /* 0x0000001a04047291 */ /* 0x000fe2000f8e18ff */
[----:B------:R-:W-:-:S04]  /*3b80*/  LOP3.LUT R2, R2, UR5, RZ, 0x3c, !PT ;  /* 0x0000000502027c12 */ /* 0x000fc8000f8e3cff */
[----:B------:R-:W-:-:S04]  /*3b90*/  SHF.L.U32 R2, R2, 0x1f, RZ ;  /* 0x0000001f02027819 */ /* 0x000fc800000006ff */
[----:B------:R-:W2:Y:S02]  /*3ba0*/  SYNCS.PHASECHK.TRANS64.TRYWAIT P0, [UR4], R2 ;  /* 0x00000002ff0075a7 */ /* 0x000ea40008001104 */
[----:B--2---:R-:W-:Y:S05]  /*3bb0*/  @!P0 BRA `(.L_x_70) ;  /* 0x0000005000a88947 */ /* 0x004fea0003800000 */
.L_x_164:
[----:B------:R-:W-:Y:S01]  /*3bc0*/  NOP ;  /* 0x0000000000007918 */ /* 0x000fe20000000000 */
[----:B-1----:R-:W1:Y:S01]  /*3bd0*/  LDS R0, [UR8+0x14] ;  /* 0x00001408ff007984 */ /* 0x002e620008000800 */
[----:B------:R-:W-:Y:S01]  /*3be0*/  ULOP3.LUT UR4, UR42, 0xffff, URZ, 0xc0, !UPT ;  /* 0x0000ffff2a047892 */ /* 0x000fe2000f8ec0ff */
[----:B------:R-:W-:Y:S01]  /*3bf0*/  UMOV UR5, 0xffff ;  /* 0x0000ffff00057882 */ /* 0x000fe20000000000 */
[----:B------:R-:W-:Y:S02]  /*3c00*/  UMOV UR6, 0x1 ;  /* 0x0000000100067882 */ /* 0x000fe40000000000 */
[----:B------:R-:W-:-:S04]  /*3c10*/  USHF.R.U32.HI UR4, URZ, 0x5, UR4 ;  /* 0x00000005ff047899 */ /* 0x000fc80008011604 */
[----:B------:R-:W-:Y:S02]  /*3c20*/  USHF.L.U32 UR5, UR5, UR4, URZ ;  /* 0x0000000405057299 */ /* 0x000fe400080006ff */
[----:B------:R-:W-:-:S04]  /*3c30*/  USHF.L.U32 UR4, UR6, UR4, URZ ;  /* 0x0000000406047299 */ /* 0x000fc800080006ff */
[----:B-1----:R-:W-:-:S04]  /*3c40*/  LOP3.LUT R0, R0, UR5, RZ, 0xc0, !PT ;  /* 0x0000000500007c12 */ /* 0x002fc8000f8ec0ff */
[----:B------:R-:W-:-:S13]  /*3c50*/  ISETP.NE.AND P0, PT, R0, UR5, PT ;  /* 0x0000000500007c0c */ /* 0x000fda000bf05270 */
[----:B------:R-:W-:Y:S05]  /*3c60*/  @P0 BRA `(.L_x_71) ;  /* 0x0000000000580947 */ /* 0x000fea0003800000 */
[----:B------:R-:W1:Y:S02]  /*3c70*/  LDS R0, [UR8+0x18] ;  /* 0x00001808ff007984 */ /* 0x000e640008000800 */
[----:B-1----:R-:W-:-:S04]  /*3c80*/  LOP3.LUT R0, R0, UR4, RZ, 0xc0, !PT ;  /* 0x0000000400007c12 */ /* 0x002fc8000f8ec0ff */
[----:B------:R-:W-:-:S13]  /*3c90*/  ISETP.NE.AND P0, PT, R0, UR4, PT ;  /* 0x0000000400007c0c */ /* 0x000fda000bf05270 */
[----:B------:R-:W-:Y:S05]  /*3ca0*/  @P0 BRA `(.L_x_72) ;  /* 0x00000000003c0947 */ /* 0x000fea0003800000 */
[----:B------:R-:W1:Y:S01]  /*3cb0*/  S2R R2, SR_LANEID ;  /* 0x0000000000027919 */ /* 0x000e620000000000 */
[----:B------:R-:W-:-:S06]  /*3cc0*/  ULOP3.LUT UR5, URZ, UR5, URZ, 0x33, !UPT ;  /* 0x00000005ff057292 */ /* 0x000fcc000f8e33ff */
[----:B------:R-:W-:-:S04]  /*3cd0*/  IMAD.U32 R0, RZ, RZ, UR5 ;  /* 0x00000005ff007e24 */ /* 0x000fc8000f8e00ff */
[----:B------:R2:W4:Y:S02]  /*3ce0*/  REDUX UR7, R0 ;  /* 0x00000000000773c4 */ /* 0x0005240000000000 */
[----:B------:R1:W-:Y:S01]  /*3cf0*/  UTCATOMSWS.AND URZ, UR5 ;  /* 0x0000000500ff79e3 */ /* 0x0003e20008000000 */
[----:B--2---:R-:W-:Y:S01]  /*3d00*/  LOP3.LUT R0, RZ, UR4, RZ, 0x33, !PT ;  /* 0x00000004ff007c12 */ /* 0x004fe2000f8e33ff */
[----:B------:R-:W-:Y:S02]  /*3d10*/  VOTEU.ANY UR4, UPT, PT ;  /* 0x0000000000047886 */ /* 0x000fe400038e0100 */
[----:B------:R-:W-:Y:S02]  /*3d20*/  UFLO.U32 UR4, UR4 ;  /* 0x00000004000472bd */ /* 0x000fe400080e0000 */
[----:B------:R-:W2:Y:S04]  /*3d30*/  REDUX UR6, R0 ;  /* 0x00000000000673c4 */ /* 0x000ea80000000000 */
[----:B-1----:R-:W-:-:S02]  /*3d40*/  ISETP.EQ.U32.AND P0, PT, R2, UR4, PT ;  /* 0x0000000402007c0c */ /* 0x002fc4000bf02070 */
[----:B----4-:R-:W-:-:S11]  /*3d50*/  MOV R2, UR7 ;  /* 0x0000000700027c02 */ /* 0x010fd60008000f00 */
[----:B------:R1:W-:Y:S01]  /*3d60*/  @P0 ATOMS.AND RZ, [UR8+0x14], R2 ;  /* 0x00001402ffff098c */ /* 0x0003e2000a800008 */
[----:B--2---:R-:W-:-:S05]  /*3d70*/  IMAD.U32 R0, RZ, RZ, UR6 ;  /* 0x00000006ff007e24 */ /* 0x004fca000f8e00ff */
[----:B------:R1:W-:Y:S01]  /*3d80*/  @P0 ATOMS.AND RZ, [UR8+0x18], R0 ;  /* 0x00001800ffff098c */ /* 0x0003e2000a800008 */
[----:B------:R-:W-:Y:S05]  /*3d90*/  BRA `(.L_x_73) ;  /* 0x0000000000147947 */ /* 0x000fea0003800000 */
.L_x_72:
[----:B------:R-:W-:Y:S02]  /*3da0*/  MOV R2, 0x3dc0 ;  /* 0x00003dc000027802 */ /* 0x000fe40000000f00 */
[----:B---3-5:R-:W-:Y:S05]  /*3db0*/  CALL.REL.NOINC `($__internal_0_$__cuda_sm10x_tcgen05_guardrail_trap_col_being_dealloced_not_returned_by_alloc) ;  /* 0x0000005400907944 */ /* 0x028fea0003c00000 */
[----:B------:R-:W-:Y:S05]  /*3dc0*/  BRA `(.L_x_73) ;  /* 0x0000000000087947 */ /* 0x000fea0003800000 */
.L_x_71:
[----:B------:R-:W-:Y:S02]  /*3dd0*/  MOV R2, 0x3df0 ;  /* 0x00003df000027802 */ /* 0x000fe40000000f00 */
[----:B---3-5:R-:W-:Y:S05]  /*3de0*/  CALL.REL.NOINC `($__internal_2_$__cuda_sm10x_tcgen05_guardrail_trap_unallocated_columns_being_dealloced) ;  /* 0x00000054009c7944 */ /* 0x028fea0003c00000 */
.L_x_73:
[----:B------:R-:W-:Y:S01]  /*3df0*/  NOP ;  /* 0x0000000000007918 */ /* 0x000fe20000000000 */
[----:B------:R-:W-:Y:S05]  /*3e00*/  EXIT ;  /* 0x000000000000794d */ /* 0x000fea0003800000 */
.L_x_55:
[----:B------:R-:W-:-:S09]  /*3e10*/  UISETP.NE.OR UP0, UPT, UR17, 0x3, !UP3 ;  /* 0x000000031100788c */ /* 0x000fd2000df05670 */
[----:B------:R-:W-:Y:S05]  /*3e20*/  BRA.U UP0, `(.L_x_74) ;  /* 0x00000011005c7547 */ /* 0x000fea000b800000 */
[----:B------:R-:W1:Y:S01]  /*3e30*/  S2UR UR10, SR_CgaCtaId ;  /* 0x00000000000a79c3 */ /* 0x000e620000008800 */
[----:B------:R-:W2:Y:S01]  /*3e40*/  LDCU UR31, c[0x0][0x370] ;  /* 0x00006e00ff1f77ac */ /* 0x000ea20008000800 */
[----:B------:R-:W-:Y:S02]  /*3e50*/  HFMA2 R13, -RZ, RZ, 0, 0 ;  /* 0x00000000ff0d7431 */ /* 0x000fe400000001ff */
[----:B------:R-:W-:Y:S01]  /*3e60*/  IMAD.MOV.U32 R15, RZ, RZ, 0x1 ;  /* 0x00000001ff0f7424 */ /* 0x000fe200078e00ff */
[----:B------:R-:W-:Y:S01]  /*3e70*/  MOV R7, 0x2000 ;  /* 0x0000200000077802 */ /* 0x000fe20000000f00 */
[----:B------:R-:W2:Y:S01]  /*3e80*/  LDCU.128 UR44, c[0x0][0xb10] ;  /* 0x00016200ff2c77ac */ /* 0x000ea20008000c00 */
[----:B------:R-:W-:Y:S01]  /*3e90*/  IMAD.MOV.U32 R14, RZ, RZ, RZ ;  /* 0x000000ffff0e7224 */ /* 0x000fe200078e00ff */
[----:B------:R-:W3:Y:S01]  /*3ea0*/  LDC.64 R16, c[0x0][0x348] ;  /* 0x0000d200ff107b82 */ /* 0x000ee20000000a00 */
[----:B------:R-:W4:Y:S01]  /*3eb0*/  LDCU UR30, c[0x0][0x374] ;  /* 0x00006e80ff1e77ac */ /* 0x000f220008000800 */
[----:B------:R-:W1:Y:S06]  /*3ec0*/  LDCU UR15, c[0x0][0xb0c] ;  /* 0x00016180ff0f77ac */ /* 0x000e6c0008000800 */
[----:B------:R-:W3:Y:S01]  /*3ed0*/  LDC.64 R2, c[0x0][0x888] ;  /* 0x00022200ff027b82 */ /* 0x000ee20000000a00 */
[----:B------:R-:W3:Y:S01]  /*3ee0*/  LDCU UR49, c[0x0][0xb20] ;  /* 0x00016400ff3177ac */ /* 0x000ee20008000800 */
[----:B------:R-:W3:Y:S06]  /*3ef0*/  LDCU UR4, c[0x0][0xb30] ;  /* 0x00016600ff0477ac */ /* 0x000eec0008000800 */
[----:B------:R-:W3:Y:S01]  /*3f00*/  LDC.64 R4, c[0x0][0x890] ;  /* 0x00022400ff047b82 */ /* 0x000ee20000000a00 */
[----:B------:R-:W-:Y:S01]  /*3f10*/  UMOV UR21, 0x400 ;  /* 0x0000040000157882 */ /* 0x000fe20000000000 */
[----:B--2---:R-:W-:-:S02]  /*3f20*/  UIMAD.WIDE.U32 UR6, UR31, UR44, URZ ;  /* 0x0000002c1f0672a5 */ /* 0x004fc4000f8e00ff */
[----:B----4-:R-:W-:Y:S02]  /*3f30*/  UIMAD.WIDE.U32 UR8, UR30, UR47, URZ ;  /* 0x0000002f1e0872a5 */ /* 0x010fe4000f8e00ff */
[----:B-1----:R-:W-:Y:S02]  /*3f40*/  ULEA UR21, UR10, UR21, 0x18 ;  /* 0x000000150a157291 */ /* 0x002fe4000f8ec0ff */
[----:B------:R-:W-:Y:S02]  /*3f50*/  UPLOP3.LUT UP3, UPT, UPT, UPT, UPT, 0x40, 0x4 ;  /* 0x000000000004789c */ /* 0x000fe40003f6e870 */
[----:B------:R-:W-:Y:S02]  /*3f60*/  UIADD3 UR37, UPT, UPT, UR21, 0x58, URZ ;  /* 0x0000005815257890 */ /* 0x000fe4000fffe0ff */
[----:B------:R-:W-:Y:S02]  /*3f70*/  UIADD3 UR33, UPT, UPT, UR21, 0x40, URZ ;  /* 0x0000004015217890 */ /* 0x000fe4000fffe0ff */
[----:B------:R-:W-:-:S02]  /*3f80*/  UIADD3 UR25, UPT, UPT, UR21, 0x48, URZ ;  /* 0x0000004815197890 */ /* 0x000fc4000fffe0ff */
[----:B------:R-:W-:Y:S01]  /*3f90*/  UIADD3 UR17, UPT, UPT, UR21, 0x50, URZ ;  /* 0x0000005015117890 */ /* 0x000fe2000fffe0ff */
[----:B------:R-:W-:Y:S01]  /*3fa0*/  UMOV UR6, UR7 ;  /* 0x0000000700067c82 */ /* 0x000fe20008000000 */
[----:B------:R-:W-:Y:S01]  /*3fb0*/  UMOV UR41, UR9 ;  /* 0x0000000900297c82 */ /* 0x000fe20008000000 */
[----:B------:R-:W-:Y:S02]  /*3fc0*/  UISETP.GE.AND UP0, UPT, UR42, 0x1, UPT ;  /* 0x000000012a00788c */ /* 0x000fe4000bf06270 */
[----:B------:R-:W-:Y:S01]  /*3fd0*/  UISETP.NE.AND UP4, UPT, UR42, 0x1, UPT ;  /* 0x000000012a00788c */ /* 0x000fe2000bf85270 */
[----:B------:R-:W1:Y:S01]  /*3fe0*/  LDCU.64 UR22, c[0x0][0xb28] ;  /* 0x00016500ff1677ac */ /* 0x000e620008000a00 */
[----:B------:R-:W-:Y:S02]  /*3ff0*/  UISETP.NE.AND UP6, UPT, UR15, 0x1, UPT ;  /* 0x000000010f00788c */ /* 0x000fe4000bfc5270 */
[----:B------:R-:W-:Y:S02]  /*4000*/  UISETP.NE.AND UP5, UPT, UR46, 0x1, UPT ;  /* 0x000000012e00788c */ /* 0x000fe4000bfa5270 */
[----:B------:R-:W-:-:S02]  /*4010*/  UPRMT UR37, UR10, 0x654, UR37 ;  /* 0x000006540a257896 */ /* 0x000fc40008000025 */
[----:B------:R-:W-:Y:S02]  /*4020*/  USHF.R.U32.HI UR43, URZ, UR45, UR6 ;  /* 0x0000002dff2b7299 */ /* 0x000fe40008011606 */
[----:B------:R-:W-:Y:S02]  /*4030*/  UPRMT UR40, UR10, 0x654, UR33 ;  /* 0x000006540a287896 */ /* 0x000fe40008000021 */
[----:B------:R-:W-:Y:S02]  /*4040*/  UPRMT UR39, UR10, 0x654, UR25 ;  /* 0x000006540a277896 */ /* 0x000fe40008000019 */
[----:B------:R-:W-:Y:S02]  /*4050*/  UPRMT UR38, UR10, 0x654, UR17 ;  /* 0x000006540a267896 */ /* 0x000fe40008000011 */
[----:B---3--:R-:W-:Y:S02]  /*4060*/  USHF.R.U32.HI UR41, URZ, UR49, UR41 ;  /* 0x00000031ff297299 */ /* 0x008fe40008011629 */
[----:B------:R-:W-:-:S11]  /*4070*/  UISETP.NE.AND UP2, UPT, UR4, 0x1, UPT ;  /* 0x000000010400788c */ /* 0x000fd6000bf45270 */
.L_x_85:
[C---:B------:R-:W-:Y:S02]  /*4080*/  LEA R12, R14.reuse, UR21, 0x3 ;  /* 0x000000150e0c7c11 */ /* 0x040fe4000f8e18ff */
[----:B------:R-:W-:Y:S02]  /*4090*/  SHF.L.U32 R0, R13, 0x1f, RZ ;  /* 0x0000001f0d007819 */ /* 0x000fe400000006ff */
[----:B------:R-:W-:Y:S02]  /*40a0*/  LEA R8, R14, UR21, 0x4 ;  /* 0x000000150e087c11 */ /* 0x000fe4000f8e20ff */
[----:B--2---:R-:W2:Y:S02]  /*40b0*/  SYNCS.PHASECHK.TRANS64.TRYWAIT P0, [R12+URZ+0x90], R0 ;  /* 0x000090000c0075a7 */ /* 0x004ea400080011ff */
[----:B--2---:R-:W-:Y:S05]  /*40c0*/  @!P0 BRA `(.L_x_75) ;  /* 0x0000004c007c8947 */ /* 0x004fea0003800000 */
.L_x_165:
[----:B------:R-:W3:Y:S01]  /*40d0*/  LDS.128 R8, [R8+0x120] ;  /* 0x0001200008087984 */ /* 0x000ee20000000c00 */
[----:B------:R-:W-:Y:S01]  /*40e0*/  UISETP.GE.AND UP0, UPT, UR42, 0x1, UPT ;  /* 0x000000012a00788c */ /* 0x000fe2000bf06270 */
[----:B------:R-:W-:Y:S01]  /*40f0*/  @!PT LDS RZ, [RZ] ;  /* 0x00000000fffff984 */ /* 0x000fe20000000800 */
[----:B------:R-:W-:Y:S01]  /*4100*/  @!PT LDS RZ, [RZ] ;  /* 0x00000000fffff984 */ /* 0x000fe20000000800 */
[----:B------:R-:W-:Y:S01]  /*4110*/  @!PT LDS RZ, [RZ] ;  /* 0x00000000fffff984 */ /* 0x000fe20000000800 */
[----:B------:R-:W-:Y:S01]  /*4120*/  @!PT LDS RZ, [RZ] ;  /* 0x00000000fffff984 */ /* 0x000fe20000000800 */
[----:B------:R4:W-:Y:S06]  /*4130*/  MEMBAR.ALL.CTA ;  /* 0x0000000000007992 */ /* 0x0009ec0000008000 */
[----:B----4-:R-:W4:Y:S01]  /*4140*/  FENCE.VIEW.ASYNC.S ;  /* 0x00000000000073c6 */ /* 0x010f220000000000 */
[----:B---3--:R-:W-:Y:S11]  /*4150*/  LOP3.LUT P0, RZ, R10, 0x1, RZ, 0xc0, !PT ;  /* 0x000000010aff7812 */ /* 0x008ff6000780c0ff */
[----:B------:R-:W-:Y:S02]  /*4160*/  @!UPT UIADD3 URZ, UPT, UPT, URZ, URZ, URZ ;  /* 0x000000fffffff290 */ /* 0x000fe4000fffe0ff */
[----:B----4-:R-:W-:Y:S01]  /*4170*/  VOTEU.ANY UP1, P0 ;  /* 0x0000000000ff7886 */ /* 0x010fe20000020100 */
[----:B------:R-:W-:Y:S11]  /*4180*/  PLOP3.LUT P0, PT, PT, PT, UP1, 0x80, 0x8 ;  /* 0x000000000008781c */ /* 0x000ff60003f0f018 */
[----:B------:R-:W-:Y:S02]  /*4190*/  @!UPT UIADD3 URZ, UPT, UPT, URZ, URZ, URZ ;  /* 0x000000fffffff290 */ /* 0x000fe4000fffe0ff */
[----:B--2---:R-:W-:Y:S02]  /*41a0*/  @P0 SHF.R.U32.HI R0, RZ, 0x10, R9 ;  /* 0x00000010ff000819 */ /* 0x004fe40000011609 */
[----:B------:R-:W-:Y:S02]  /*41b0*/  @P0 MOV R6, R8 ;  /* 0x0000000800060202 */ /* 0x000fe40000000f00 */
[----:B------:R-:W-:Y:S01]  /*41c0*/  @P0 R2UR UR4, R0 ;  /* 0x00000000000402ca */ /* 0x000fe200000e0000 */
[----:B------:R-:W-:Y:S01]  /*41d0*/  VIADD R0, R12, 0xa0 ;  /* 0x000000a00c007836 */ /* 0x000fe20000000000 */
[----:B------:R-:W-:Y:S02]  /*41e0*/  @P0 LOP3.LUT R8, R9, 0xffff, RZ, 0xc0, !PT ;  /* 0x0000ffff09080812 */ /* 0x000fe400078ec0ff */
[----:B------:R-:W-:Y:S02]  /*41f0*/  @P0 R2UR UR6, R6 ;  /* 0x00000000060602ca */ /* 0x000fe400000e0000 */
[----:B------:R-:W-:Y:S02]  /*4200*/  PRMT R0, RZ, 0x654, R0 ;  /* 0x00000654ff007816 */ /* 0x000fe40000000000 */
[----:B------:R-:W-:Y:S02]  /*4210*/  @P0 R2UR UR5, R8 ;  /* 0x00000000080502ca */ /* 0x000fe400000e0000 */
[----:B------:R2:W-:Y:S03]  /*4220*/  SYNCS.ARRIVE.TRANS64.RED.A1T0 RZ, [R0+URZ], RZ ;  /* 0x000000ff00ff79a7 */ /* 0x0005e600081004ff */
[----:B------:R-:W-:Y:S04]  /*4230*/  @UP1 UMOV UR29, UR4 ;  /* 0x00000004001d1c82 */ /* 0x000fe80008000000 */
[----:B------:R-:W-:Y:S04]  /*4240*/  @UP1 UMOV UR14, UR6 ;  /* 0x00000006000e1c82 */ /* 0x000fe80008000000 */
[----:B------:R-:W-:Y:S01]  /*4250*/  @UP1 UMOV UR13, UR5 ;  /* 0x00000005000d1c82 */ /* 0x000fe20008000000 */
[----:B------:R-:W-:Y:S05]  /*4260*/  BRA.U !UP0, `(.L_x_76) ;  /* 0x0000000108a47547 */ /* 0x000fea000b800000 */
[----:B------:R-:W-:Y:S02]  /*4270*/  UIMAD.WIDE.U32 UR18, UR13, UR47, URZ ;  /* 0x0000002f0d1272a5 */ /* 0x000fe4000f8e00ff */
[----:B------:R-:W-:Y:S02]  /*4280*/  UIMAD.WIDE.U32 UR26, UR14, UR44, URZ ;  /* 0x0000002c0e1a72a5 */ /* 0x000fe4000f8e00ff */
[----:B------:R-:W-:Y:S02]  /*4290*/  USEL UR4, UR30, UR41, !UP5 ;  /* 0x000000291e047287 */ /* 0x000fe4000e800000 */
[----:B------:R-:W-:Y:S02]  /*42a0*/  USEL UR7, UR31, UR43, !UP6 ;  /* 0x0000002b1f077287 */ /* 0x000fe4000f000000 */
[----:B-1----:R-:W-:Y:S02]  /*42b0*/  UIMAD.WIDE.U32 UR8, UR4, UR22, URZ ;  /* 0x00000016040872a5 */ /* 0x002fe4000f8e00ff */
[----:B------:R-:W-:Y:S01]  /*42c0*/  UIMAD.WIDE.U32 UR10, UR7, UR22, URZ ;  /* 0x00000016070a72a5 */ /* 0x000fe2000f8e00ff */
[----:B------:R-:W-:Y:S02]  /*42d0*/  UMOV UR5, UR19 ;  /* 0x0000001300057c82 */ /* 0x000fe40008000000 */
[----:B------:R-:W-:Y:S03]  /*42e0*/  USHF.R.U32.HI UR6, URZ, UR49, UR5 ;  /* 0x00000031ff067299 */ /* 0x000fe60008011605 */
[----:B------:R-:W-:Y:S01]  /*42f0*/  UMOV UR5, UR27 ;  /* 0x0000001b00057c82 */ /* 0x000fe20008000000 */
[----:B------:R-:W-:Y:S02]  /*4300*/  USEL UR6, UR13, UR6, !UP5 ;  /* 0x000000060d067287 */ /* 0x000fe4000e800000 */
[----:B------:R-:W-:Y:S03]  /*4310*/  USHF.R.U32.HI UR12, URZ, UR45, UR5 ;  /* 0x0000002dff0c7299 */ /* 0x000fe60008011605 */
[----:B------:R-:W-:Y:S02]  /*4320*/  UMOV UR5, UR9 ;  /* 0x0000000900057c82 */ /* 0x000fe40008000000 */
[----:B------:R-:W-:Y:S03]  /*4330*/  @UP4 USHF.R.U32.HI UR4, URZ, UR23, UR5 ;  /* 0x00000017ff044299 */ /* 0x000fe60008011605 */
[----:B------:R-:W-:Y:S01]  /*4340*/  UMOV UR5, UR11 ;  /* 0x0000000b00057c82 */ /* 0x000fe20008000000 */
[----:B------:R-:W-:Y:S02]  /*4350*/  UIMAD UR4, UR42, UR4, URZ ;  /* 0x000000042a0472a4 */ /* 0x000fe4000f8e02ff */
[----:B------:R-:W-:Y:S02]  /*4360*/  @UP4 USHF.R.U32.HI UR7, URZ, UR23, UR5 ;  /* 0x00000017ff074299 */ /* 0x000fe40008011605 */
[----:B------:R-:W-:Y:S02]  /*4370*/  UIMAD.WIDE.U32 UR10, UR6, UR22, URZ ;  /* 0x00000016060a72a5 */ /* 0x000fe4000f8e00ff */
[----:B------:R-:W-:Y:S02]  /*4380*/  USEL UR5, UR14, UR12, !UP6 ;  /* 0x0000000c0e057287 */ /* 0x000fe4000f000000 */
[----:B------:R-:W-:Y:S02]  /*4390*/  UIMAD UR8, UR42, UR7, URZ ;  /* 0x000000072a0872a4 */ /* 0x000fe4000f8e02ff */
[----:B------:R-:W-:Y:S03]  /*43a0*/  UISETP.GE.AND UP0, UPT, UR6, UR4, UPT ;  /* 0x000000040600728c */ /* 0x000fe6000bf06270 */
[----:B------:R-:W-:Y:S01]  /*43b0*/  UMOV UR4, UR11 ;  /* 0x0000000b00047c82 */ /* 0x000fe20008000000 */
[----:B------:R-:W-:Y:S02]  /*43c0*/  UISETP.GE.OR UP0, UPT, UR5, UR8, UP0 ;  /* 0x000000080500728c */ /* 0x000fe40008706670 */
[----:B------:R-:W-:Y:S02]  /*43d0*/  USHF.R.U32.HI UR4, URZ, UR23, UR4 ;  /* 0x00000017ff047299 */ /* 0x000fe40008011604 */
[----:B------:R-:W-:Y:S02]  /*43e0*/  UIMAD.WIDE.U32 UR8, UR5, UR22, URZ ;  /* 0x00000016050872a5 */ /* 0x000fe4000f8e00ff */
[----:B------:R-:W-:Y:S04]  /*43f0*/  USEL UR10, UR6, UR4, !UP4 ;  /* 0x00000004060a7287 */ /* 0x000fe8000e000000 */
[----:B------:R-:W-:Y:S01]  /*4400*/  UIADD3 UR11, UPT, UPT, -UR10, URZ, URZ ;  /* 0x000000ff0a0b7290 */ /* 0x000fe2000fffe1ff */
[----:B------:R-:W-:Y:S02]  /*4410*/  @!UP0 UMOV UR4, UR9 ;  /* 0x0000000900048c82 */ /* 0x000fe40008000000 */
[----:B------:R-:W-:Y:S02]  /*4420*/  @!UP0 USHF.R.U32.HI UR4, URZ, UR23, UR4 ;  /* 0x00000017ff048299 */ /* 0x000fe40008011604 */
[----:B------:R-:W-:Y:S02]  /*4430*/  UIMAD UR8, UR42, UR11, UR6 ;  /* 0x0000000b2a0872a4 */ /* 0x000fe4000f8e0206 */
[----:B------:R-:W-:Y:S04]  /*4440*/  @!UP0 USEL UR4, UR5, UR4, !UP4 ;  /* 0x0000000405048287 */ /* 0x000fe8000e000000 */
[----:B------:R-:W-:Y:S02]  /*4450*/  @!UP0 UIMAD UR8, UR7, UR8, UR4 ;  /* 0x00000008070882a4 */ /* 0x000fe4000f8e0204 */
[----:B------:R-:W-:Y:S02]  /*4460*/  @!UP0 UIADD3 UR9, UPT, UPT, UR10, -UR4, URZ ;  /* 0x800000040a098290 */ /* 0x000fe4000fffe0ff */
[----:B------:R-:W-:Y:S02]  /*4470*/  UIADD3 UR4, UPT, UPT, -UR5, URZ, URZ ;  /* 0x000000ff05047290 */ /* 0x000fe4000fffe1ff */
[----:B------:R-:W-:Y:S02]  /*4480*/  UIADD3 UR7, UPT, UPT, -UR6, URZ, URZ ;  /* 0x000000ff06077290 */ /* 0x000fe4000fffe1ff */
[----:B------:R-:W-:Y:S02]  /*4490*/  @!UP0 UIMAD UR6, UR9, UR42, UR5 ;  /* 0x0000002a090682a4 */ /* 0x000fe4000f8e0205 */
[----:B------:R-:W-:Y:S02]  /*44a0*/  UIMAD UR14, UR15, UR4, UR14 ;  /* 0x000000040f0e72a4 */ /* 0x000fe4000f8e020e */
[----:B------:R-:W-:Y:S01]  /*44b0*/  UIMAD UR13, UR46, UR7, UR13 ;  /* 0x000000072e0d72a4 */ /* 0x000fe2000f8e020d */
[----:B------:R-:W-:Y:S02]  /*44c0*/  @!UP0 UMOV UR5, UR8 ;  /* 0x0000000800058c82 */ /* 0x000fe40008000000 */
[----:B------:R-:W-:Y:S02]  /*44d0*/  UIMAD UR14, UR5, UR15, UR14 ;  /* 0x0000000f050e72a4 */ /* 0x000fe4000f8e020e */
[----:B------:R-:W-:Y:S11]  /*44e0*/  UIMAD UR13, UR6, UR46, UR13 ;  /* 0x0000002e060d72a4 */ /* 0x000ff6000f8e020d */
[----:B------:R-:W-:Y:S01]  /*44f0*/  @!UPT UIADD3 URZ, UPT, UPT, URZ, URZ, URZ ;  /* 0x000000fffffff290 */ /* 0x000fe2000fffe0ff */
.L_x_76:
[----:B------:R-:W3:Y:S01]  /*4500*/  @!UP2 LDCU.128 UR8, c[0x0][0xb10] ;  /* 0x00016200ff08a7ac */ /* 0x000ee20008000c00 */
[C---:B------:R-:W-:Y:S02]  /*4510*/  ISETP.NE.U32.AND P1, PT, R4.reuse, RZ, PT ;  /* 0x000000ff0400720c */ /* 0x040fe40003f25070 */
[----:B------:R-:W-:Y:S02]  /*4520*/  ISETP.NE.U32.AND P0, PT, R4, RZ, PT ;  /* 0x000000ff0400720c */ /* 0x000fe40003f05070 */
[C---:B------:R-:W-:Y:S02]  /*4530*/  ISETP.NE.AND.EX P1, PT, R5.reuse, RZ, PT, P1 ;  /* 0x000000ff0500720c */ /* 0x040fe40003f25310 */
[----:B------:R-:W-:Y:S01]  /*4540*/  ISETP.NE.AND.EX P0, PT, R5, RZ, PT, P0 ;  /* 0x000000ff0500720c */ /* 0x000fe20003f05300 */
[----:B------:R-:W4:Y:S01]  /*4550*/  @!UP2 LDCU UR5, c[0x0][0xb0c] ;  /* 0x00016180ff05a7ac */ /* 0x000f220008000800 */
[----:B------:R-:W-:Y:S01]  /*4560*/  SHF.L.U32 R9, R15, 0x1f, RZ ;  /* 0x0000001f0f097819 */ /* 0x000fe200000006ff */
[----:B------:R-:W-:Y:S02]  /*4570*/  USHF.L.U32 UR35, UR16, 0x7, URZ ;  /* 0x0000000710237899 */ /* 0x000fe400080006ff */
[----:B------:R-:W-:Y:S02]  /*4580*/  USHF.L.U32 UR34, UR20, 0x6, URZ ;  /* 0x0000000614227899 */ /* 0x000fe400080006ff */
[----:B---3--:R-:W-:Y:S07]  /*4590*/  UIMAD.WIDE.U32 UR6, UR14, UR8, URZ ;  /* 0x000000080e0672a5 */ /* 0x008fee000f8e00ff */
[----:B------:R-:W-:Y:S01]  /*45a0*/  @!UP2 UMOV UR4, UR7 ;  /* 0x000000070004ac82 */ /* 0x000fe20008000000 */
[----:B----4-:R-:W-:Y:S02]  /*45b0*/  @!UP2 UISETP.NE.AND UP0, UPT, UR5, 0x1, UPT ;  /* 0x000000010500a88c */ /* 0x010fe4000bf05270 */
[----:B------:R-:W-:Y:S02]  /*45c0*/  @!UP2 USHF.R.U32.HI UR4, URZ, UR9, UR4 ;  /* 0x00000009ff04a299 */ /* 0x000fe40008011604 */
[----:B------:R-:W-:Y:S02]  /*45d0*/  UIMAD.WIDE.U32 UR6, UR13, UR11, URZ ;  /* 0x0000000b0d0672a5 */ /* 0x000fe4000f8e00ff */
[----:B------:R-:W-:Y:S02]  /*45e0*/  @!UP2 USEL UR8, UR14, UR4, !UP0 ;  /* 0x000000040e08a287 */ /* 0x000fe4000c000000 */
[----:B------:R-:W-:Y:S03]  /*45f0*/  @!UP2 UISETP.NE.AND UP0, UPT, UR10, 0x1, UPT ;  /* 0x000000010a00a88c */ /* 0x000fe6000bf05270 */
[----:B------:R-:W-:Y:S02]  /*4600*/  @!UP2 UMOV UR6, UR7 ;  /* 0x000000070006ac82 */ /* 0x000fe40008000000 */
[----:B------:R-:W3:Y:S02]  /*4610*/  @!UP2 LDCU UR4, c[0x0][0xb20] ;  /* 0x00016400ff04a7ac */ /* 0x000ee40008000800 */
[----:B---3--:R-:W-:Y:S04]  /*4620*/  @!UP2 USHF.R.U32.HI UR6, URZ, UR4, UR6 ;  /* 0x00000004ff06a299 */ /* 0x008fe80008011606 */
[----:B------:R-:W-:Y:S04]  /*4630*/  @!UP2 USEL UR6, UR13, UR6, !UP0 ;  /* 0x000000060d06a287 */ /* 0x000fe8000c000000 */
[----:B------:R-:W-:Y:S02]  /*4640*/  @!UP2 UIADD3 UR4, UPT, UPT, -UR8, UR6, URZ ;  /* 0x000000060804a290 */ /* 0x000fe4000fffe1ff */
[----:B------:R-:W-:Y:S02]  /*4650*/  @!UP2 UIADD3 UR6, UPT, UPT, UR8, -UR6, URZ ;  /* 0x800000060806a290 */ /* 0x000fe4000fffe0ff */
[----:B------:R-:W-:Y:S02]  /*4660*/  @!UP2 UIMAD UR14, UR4, UR5, UR14 ;  /* 0x00000005040ea2a4 */ /* 0x000fe4000f8e020e */
[----:B------:R-:W-:Y:S01]  /*4670*/  @!UP2 UIMAD UR13, UR6, UR10, UR13 ;  /* 0x0000000a060da2a4 */ /* 0x000fe2000f8e020d */
[----:B------:R-:W-:Y:S11]  /*4680*/  BRA.U UP3, `(.L_x_77) ;  /* 0x0000000103107547 */ /* 0x000ff6000b800000 */
[----:B------:R-:W-:Y:S04]  /*4690*/  MOV R6, UR48 ;  /* 0x0000003000067c02 */ /* 0x000fe80008000f00 */
[----:B------:R-:W-:Y:S04]  /*46a0*/  SHF.L.U32 R6, R6, 0x1f, RZ ;  /* 0x0000001f06067819 */ /* 0x000fe800000006ff */
[----:B------:R-:W3:Y:S02]  /*46b0*/  SYNCS.PHASECHK.TRANS64.TRYWAIT P2, [UR21+0x88], R6 ;  /* 0x00008806ff0075a7 */ /* 0x000ee40008041115 */
[----:B---3--:R-:W-:Y:S05]  /*46c0*/  @!P2 BRA `(.L_x_78) ;  /* 0x000000480010a947 */ /* 0x008fea0003800000 */
.L_x_77:
[----:B------:R-:W-:Y:S05]  /*46d0*/  @!P1 BRA `(.L_x_79) ;  /* 0x0000000000309947 */ /* 0x000fea0003800000 */
[----:B------:R-:W-:Y:S01]  /*46e0*/  ISETP.NE.U32.AND P1, PT, R2, RZ, PT ;  /* 0x000000ff0200720c */ /* 0x000fe20003f25070 */
[----:B------:R-:W3:Y:S01]  /*46f0*/  LDCU.64 UR4, c[0x0][0x358] ;  /* 0x00006b00ff0477ac */ /* 0x000ee20008000a00 */
[----:B------:R-:W-:Y:S02]  /*4700*/  IMAD.MOV.U32 R52, RZ, RZ, 0x1 ;  /* 0x00000001ff347424 */ /* 0x000fe400078e00ff */
[----:B------:R-:W-:Y:S11]  /*4710*/  ISETP.NE.AND.EX P1, PT, R3, RZ, PT, P1 ;  /* 0x000000ff0300720c */ /* 0x000ff60003f25310 */
[----:B------:R-:W-:Y:S02]  /*4720*/  @!UPT UIADD3 URZ, UPT, UPT, URZ, URZ, URZ ;  /* 0x000000fffffff290 */ /* 0x000fe4000fffe0ff */
[----:B------:R-:W4:Y:S01]  /*4730*/  @P1 LDC.64 R10, c[0x0][0x888] ;  /* 0x00022200ff0a1b82 */ /* 0x000f220000000a00 */
[----:B--2---:R-:W-:Y:S04]  /*4740*/  @P1 IMAD R0, R4, UR36, RZ ;  /* 0x0000002404001c24 */ /* 0x004fe8000f8e02ff */
[----:B----4-:R-:W-:Y:S04]  /*4750*/  @P1 IMAD.WIDE R10, R0, 0x4, R10 ;  /* 0x00000004000a1825 */ /* 0x010fe800078e020a */
[----:B------:R-:W-:Y:S01]  /*4760*/  HFMA2 R0, -RZ, RZ, 0, 5.9604644775390625e-08 ;  /* 0x00000001ff007431 */ /* 0x000fe200000001ff */
[----:B---3-5:R3:W5:Y:S04]  /*4770*/  @P1 LDG.E R27, desc[UR4][R10.64] ;  /* 0x000000040a1b1981 */ /* 0x028768000c1e1900 */
[----:B------:R-:W-:Y:S01]  /*4780*/  @!P1 PRMT R52, R0, 0x7610, R52 ;  /* 0x0000761000349816 */ /* 0x000fe20000000034 */
[----:B---3--:R-:W4:Y:S06]  /*4790*/  @!P1 LDC R27, c[0x0][0x880] ;  /* 0x00022000ff1b9b82 */ /* 0x008f2c0000000800 */
.L_x_79:
[----:B----45:R-:W-:Y:S01]  /*47a0*/  @!P0 FSETP.EQ.AND P1, PT, R27, RZ, PT ;  /* 0x000000ff1b00820b */ /* 0x030fe20003f22000 */
[----:B------:R-:W-:Y:S01]  /*47b0*/  @!UPT UIADD3 URZ, UPT, UPT, URZ, URZ, URZ ;  /* 0x000000fffffff290 */ /* 0x000fe2000fffe0ff */
[----:B------:R-:W-:Y:S11]  /*47c0*/  @!P0 BRA `(.L_x_80) ;  /* 0x0000000000188947 */ /* 0x000ff60003800000 */
[----:B------:R-:W-:Y:S02]  /*47d0*/  LOP3.LUT P0, RZ, R52, 0xff, RZ, 0xc0, !PT ;  /* 0x000000ff34ff7812 */ /* 0x000fe4000780c0ff */
[----:B------:R-:W-:Y:S04]  /*47e0*/  ISETP.NE.U32.AND P1, PT, R2, RZ, PT ;  /* 0x000000ff0200720c */ /* 0x000fe80003f25070 */
[----:B------:R-:W-:Y:S04]  /*47f0*/  ISETP.NE.AND.EX P1, PT, R3, RZ, PT, P1 ;  /* 0x000000ff0300720c */ /* 0x000fe80003f25310 */
[----:B------:R-:W-:Y:S03]  /*4800*/  PLOP3.LUT P1, PT, P1, PT, PT, 0x8, 0x80 ;  /* 0x000000000080781c */ /* 0x000fe60000f2e170 */
[----:B------:R-:W-:Y:S11]  /*4810*/  @P0 FSETP.EQ.AND P1, PT, R27, RZ, PT ;  /* 0x000000ff1b00020b */ /* 0x000ff60003f22000 */
[----:B------:R-:W-:Y:S02]  /*4820*/  @!UPT UIADD3 URZ, UPT, UPT, URZ, URZ, URZ ;  /* 0x000000fffffff290 */ /* 0x000fe4000fffe0ff */
.L_x_80:
[----:B------:R-:W3:Y:S01]  /*4830*/  SYNCS.PHASECHK.TRANS64.TRYWAIT P2, [UR21+0x60], R9 ;  /* 0x00006009ff0075a7 */ /* 0x000ee20008041115 */
[----:B------:R-:W-:Y:S04]  /*4840*/  ELECT P0, URZ, PT ;  /* 0x0000000000ff782f */ /* 0x000fe80003800000 */
[----:B------:R-:W-:Y:S11]  /*4850*/  PLOP3.LUT P1, PT, P1, P0, PT, 0xf2, 0x2f ;  /* 0x00000000002f781c */ /* 0x000ff60000f21e72 */
[----:B------:R-:W-:Y:S02]  /*4860*/  @!UPT UIADD3 URZ, UPT, UPT, URZ, URZ, URZ ;  /* 0x000000fffffff290 */ /* 0x000fe4000fffe0ff */
[----:B------:R-:W-:Y:S05]  /*4870*/  @!P1 IADD3 R8, P0, PT, R16, 0x580, RZ ;  /* 0x0000058010089810 */ /* 0x000fea0007f1e0ff */
[----:B--2---:R-:W-:Y:S01]  /*4880*/  @!P1 IMAD.X R6, RZ, RZ, R17, P0 ;  /* 0x000000ffff069224 */ /* 0x004fe200000e0611 */
[----:B---3--:R-:W-:Y:S07]  /*4890*/  @!P2 BRA `(.L_x_81) ;  /* 0x0000004400b4a947 */ /* 0x008fee0003800000 */
.L_x_168:
[----:B------:R-:W-:Y:S01]  /*48a0*/  @!P1 R2UR UR5, R8 ;  /* 0x00000000080592ca */ /* 0x000fe200000e0000 */
[----:B------:R-:W-:Y:S01]  /*48b0*/  VOTEU.ALL UP0, P1 ;  /* 0x0000000000ff7886 */ /* 0x000fe20000800000 */
[----:B------:R-:W-:Y:S01]  /*48c0*/  @!P1 R2UR UR4, R6 ;  /* 0x00000000060492ca */ /* 0x000fe200000e0000 */
[----:B--2---:R-:W-:Y:S01]  /*48d0*/  @!P1 IMAD.MOV.U32 R0, RZ, RZ, 0x2000 ;  /* 0x00002000ff009424 */ /* 0x004fe200078e00ff */
[----:B------:R-:W-:Y:S01]  /*48e0*/  UMOV UR6, 0x0 ;  /* 0x0000000000067882 */ /* 0x000fe20000000000 */
[----:B------:R-:W-:Y:S01]  /*48f0*/  UMOV UR7, 0x10000000 ;  /* 0x1000000000077882 */ /* 0x000fe20000000000 */
[----:B------:R-:W-:Y:S01]  /*4900*/  @!UP0 UIADD3 UR32, UPT, UPT, UR21, 0x200, URZ ;  /* 0x0000020015208890 */ /* 0x000fe2000fffe0ff */
[----:B------:R-:W-:Y:S01]  /*4910*/  @!P1 IADD3 R8, P0, PT, R16, 0x580, RZ ;  /* 0x0000058010089810 */ /* 0x000fe20007f1e0ff */
[----:B------:R-:W-:Y:S04]  /*4920*/  VOTEU.ALL UP0, P1 ;  /* 0x0000000000ff7886 */ /* 0x000fe80000800000 */
[----:B------:R-:W-:Y:S02]  /*4930*/  @!P1 IMAD.X R6, RZ, RZ, R17, P0 ;  /* 0x000000ffff069224 */ /* 0x000fe400000e0611 */
[----:B------:R-:W-:Y:S02]  /*4940*/  IMAD.U32 R10, RZ, RZ, UR5 ;  /* 0x00000005ff0a7e24 */ /* 0x000fe4000f8e00ff */
[----:B------:R-:W-:Y:S03]  /*4950*/  IMAD.U32 R11, RZ, RZ, UR4 ;  /* 0x00000004ff0b7e24 */ /* 0x000fe6000f8e00ff */
[----:B------:R-:W-:Y:S02]  /*4960*/  @!P1 R2UR UR4, R10 ;  /* 0x000000000a0492ca */ /* 0x000fe400000e0000 */
[----:B------:R-:W-:Y:S11]  /*4970*/  @!P1 R2UR UR5, R11 ;  /* 0x000000000b0592ca */ /* 0x000ff600000e0000 */
[----:B------:R-:W-:Y:S02]  /*4980*/  @!UPT UIADD3 URZ, UPT, UPT, URZ, URZ, URZ ;  /* 0x000000fffffff290 */ /* 0x000fe4000fffe0ff */
[----:B------:R2:W-:Y:S01]  /*4990*/  @!UP0 UTMALDG.3D [UR32], [UR4], desc[UR6] ;  /* 0x00000620040085b4 */ /* 0x0005e20008011000 */
[----:B------:R2:W-:Y:S01]  /*49a0*/  @!P1 SYNCS.ARRIVE.TRANS64.RED.A0TR RZ, [UR21+0x40], R0 ;  /* 0x00004000ffff99a7 */ /* 0x0005e20008300415 */
[----:B------:R-:W-:Y:S01]  /*49b0*/  SYNCS.ARRIVE.TRANS64.RED.A1T0 RZ, [UR40], RZ ;  /* 0x000000ffffff79a7 */ /* 0x000fe20008100428 */
[----:B------:R-:W3:Y:S02]  /*49c0*/  SYNCS.PHASECHK.TRANS64.TRYWAIT P2, [UR21+0x68], R9 ;  /* 0x00006809ff0075a7 */ /* 0x000ee40008041115 */
[----:B--23--:R-:W-:Y:S05]  /*49d0*/  @!P2 BRA `(.L_x_82) ;  /* 0x00000044007ca947 */ /* 0x00cfea0003800000 */
.L_x_170:
        /* <DEDUP_REMOVED lines=8> */
[----:B------:R-:W-:Y:S01]  /*4a60*/  @!UP0 UIADD3 UR24, UPT, UPT, UR21, 0x2200, URZ ;  /* 0x0000220015188890 */ /* 0x000fe2000fffe0ff */
[----:B------:R-:W-:Y:S01]  /*4a70*/  VOTEU.ALL UP0, P1 ;  /* 0x0000000000ff7886 */ /* 0x000fe20000800000 */
[----:B------:R-:W-:Y:S01]  /*4a80*/  UMOV UR27, UR35 ;  /* 0x00000023001b7c82 */ /* 0x000fe20008000000 */
[----:B------:R-:W-:Y:S02]  /*4a90*/  UMOV UR28, UR36 ;  /* 0x00000024001c7c82 */ /* 0x000fe40008000000 */
[----:B------:R-:W-:Y:S02]  /*4aa0*/  IMAD.U32 R10, RZ, RZ, UR5 ;  /* 0x00000005ff0a7e24 */ /* 0x000fe4000f8e00ff */
[----:B------:R-:W-:Y:S02]  /*4ab0*/  IMAD.U32 R11, RZ, RZ, UR4 ;  /* 0x00000004ff0b7e24 */ /* 0x000fe4000f8e00ff */
[----:B------:R-:W-:Y:S01]  /*4ac0*/  @!P1 IMAD.X R6, RZ, RZ, R17, P0 ;  /* 0x000000ffff069224 */ /* 0x000fe200000e0611 */
        /* <DEDUP_REMOVED lines=8> */
.L_x_172:
[----:B------:R-:W-:Y:S01]  /*4b50*/  @!P1 R2UR UR5, R8 ;  /* 0x00000000080592ca */ /* 0x000fe200000e0000 */
[----:B------:R-:W-:Y:S01]  /*4b60*/  VOTEU.ALL UP0, P1 ;  /* 0x0000000000ff7886 */ /* 0x000fe20000800000 */
[----:B------:R-:W-:Y:S01]  /*4b70*/  @!P1 R2UR UR4, R6 ;  /* 0x00000000060492ca */ /* 0x000fe200000e0000 */
[----:B--2---:R-:W-:Y:S01]  /*4b80*/  @!P1 IMAD.MOV.U32 R0, RZ, RZ, 0x2000 ;  /* 0x00002000ff009424 */ /* 0x004fe200078e00ff */
[----:B------:R-:W-:Y:S01]  /*4b90*/  UMOV UR6, 0x0 ;  /* 0x0000000000067882 */ /* 0x000fe20000000000 */
[----:B------:R-:W-:Y:S01]  /*4ba0*/  UMOV UR7, 0x10000000 ;  /* 0x1000000000077882 */ /* 0x000fe20000000000 */
[----:B------:R-:W-:Y:S01]  /*4bb0*/  @!UP0 UIADD3 UR18, UPT, UPT, UR34, 0x20, URZ ;  /* 0x0000002022128890 */ /* 0x000fe2000fffe0ff */
[----:B------:R-:W-:Y:S01]  /*4bc0*/  VIADD R14, R14, 0x1 ;  /* 0x000000010e0e7836 */ /* 0x000fe20000000000 */
[----:B------:R-:W-:Y:S01]  /*4bd0*/  @!UP0 UIADD3 UR16, UPT, UPT, UR21, 0x4200, URZ ;  /* 0x0000420015108890 */ /* 0x000fe2000fffe0ff */
[----:B------:R-:W-:Y:S01]  /*4be0*/  VOTEU.ALL UP0, P1 ;  /* 0x0000000000ff7886 */ /* 0x000fe20000800000 */
[----:B------:R-:W-:Y:S01]  /*4bf0*/  UMOV UR19, UR35 ;  /* 0x0000002300137c82 */ /* 0x000fe20008000000 */
[----:B------:R-:W-:Y:S02]  /*4c00*/  UMOV UR20, UR36 ;  /* 0x0000002400147c82 */ /* 0x000fe40008000000 */
        /* <DEDUP_REMOVED lines=10> */
.L_x_174:
[----:B------:R-:W-:Y:S01]  /*4cb0*/  @!P1 IADD3 R6, P0, PT, R16, 0x580, RZ ;  /* 0x0000058010069810 */ /* 0x000fe20007f1e0ff */
[----:B------:R-:W-:Y:S01]  /*4cc0*/  VOTEU.ALL UP0, P1 ;  /* 0x0000000000ff7886 */ /* 0x000fe20000800000 */
[----:B------:R-:W-:Y:S01]  /*4cd0*/  UMOV UR6, 0x0 ;  /* 0x0000000000067882 */ /* 0x000fe20000000000 */
[----:B------:R-:W-:Y:S01]  /*4ce0*/  UMOV UR7, 0x10000000 ;  /* 0x1000000000077882 */ /* 0x000fe20000000000 */
[----:B------:R-:W-:Y:S01]  /*4cf0*/  @!P1 R2UR UR5, R6 ;  /* 0x00000000060592ca */ /* 0x000fe200000e0000 */
[----:B--2---:R-:W-:Y:S01]  /*4d00*/  @!P1 IMAD.X R0, RZ, RZ, R17, P0 ;  /* 0x000000ffff009224 */ /* 0x004fe200000e0611 */
[----:B------:R-:W-:Y:S01]  /*4d10*/  @!UP0 UIADD3 UR10, UPT, UPT, UR34, 0x30, URZ ;  /* 0x00000030220a8890 */ /* 0x000fe2000fffe0ff */
[----:B------:R-:W-:Y:S01]  /*4d20*/  R2UR UR18, R54 ;  /* 0x00000000361272ca */ /* 0x000fe200000e0000 */
[----:B------:R-:W-:Y:S01]  /*4d30*/  @!UP0 UIADD3 UR8, UPT, UPT, UR21, 0x6200, URZ ;  /* 0x0000620015088890 */ /* 0x000fe2000fffe0ff */
[----:B------:R-:W-:Y:S01]  /*4d40*/  R2UR UR16, R55 ;  /* 0x00000000371072ca */ /* 0x000fe200000e0000 */
[----:B------:R-:W-:Y:S01]  /*4d50*/  @!UP0 UIADD3 UR9, UPT, UPT, UR21, 0x58, URZ ;  /* 0x0000005815098890 */ /* 0x000fe2000fffe0ff */
[----:B------:R-:W-:Y:S01]  /*4d60*/  @!P1 R2UR UR4, R0 ;  /* 0x00000000000492ca */ /* 0x000fe200000e0000 */
[----:B------:R-:W-:Y:S01]  /*4d70*/  VOTEU.ALL UP0, P1 ;  /* 0x0000000000ff7886 */ /* 0x000fe20000800000 */
[----:B------:R-:W-:Y:S01]  /*4d80*/  UMOV UR11, UR35 ;  /* 0x00000023000b7c82 */ /* 0x000fe20008000000 */
[----:B------:R-:W-:Y:S01]  /*4d90*/  UMOV UR12, UR36 ;  /* 0x00000024000c7c82 */ /* 0x000fe20008000000 */
[C---:B------:R-:W-:Y:S01]  /*4da0*/  ISETP.NE.AND P0, PT, R14.reuse, 0x2, PT ;  /* 0x000000020e00780c */ /* 0x040fe20003f05270 */
[----:B------:R-:W-:Y:S01]  /*4db0*/  UPLOP3.LUT UP3, UPT, UPT, UPT, UPT, 0x80, 0x8 ;  /* 0x000000000008789c */ /* 0x000fe20003f6f070 */
[----:B------:R-:W-:Y:S01]  /*4dc0*/  IMAD.U32 R8, RZ, RZ, UR5 ;  /* 0x00000005ff087e24 */ /* 0x000fe2000f8e00ff */
[----:B------:R-:W-:Y:S01]  /*4dd0*/  LOP3.LUT R15, R15, 0x1, RZ, 0x3c, !PT ;  /* 0x000000010f0f7812 */ /* 0x000fe200078e3cff */
[----:B------:R-:W-:Y:S01]  /*4de0*/  UMOV UR36, UR29 ;  /* 0x0000001d00247c82 */ /* 0x000fe20008000000 */
[----:B------:R-:W-:Y:S01]  /*4df0*/  SEL R0, RZ, 0x1, P0 ;  /* 0x00000001ff007807 */ /* 0x000fe20000000000 */
[----:B------:R-:W-:Y:S01]  /*4e00*/  UIADD3 UR20, UPT, UPT, UR13, UR18, URZ ;  /* 0x000000120d147290 */ /* 0x000fe2000fffe0ff */
[----:B------:R-:W-:Y:S01]  /*4e10*/  SEL R14, R14, RZ, P0 ;  /* 0x000000ff0e0e7207 */ /* 0x000fe20000000000 */
[----:B------:R-:W-:Y:S01]  /*4e20*/  UIADD3 UR16, UPT, UPT, UR14, UR16, URZ ;  /* 0x000000100e107290 */ /* 0x000fe2000fffe0ff */
[----:B------:R-:W-:Y:S01]  /*4e30*/  IMAD.U32 R9, RZ, RZ, UR4 ;  /* 0x00000004ff097e24 */ /* 0x000fe2000f8e00ff */
[----:B------:R-:W-:Y:S02]  /*4e40*/  @!P1 R2UR UR4, R8 ;  /* 0x00000000080492ca */ /* 0x000fe400000e0000 */
[----:B------:R-:W-:Y:S02]  /*4e50*/  LOP3.LUT R13, R13, R0, RZ, 0x3c, !PT ;  /* 0x000000000d0d7212 */ /* 0x000fe400078e3cff */
[----:B------:R-:W-:Y:S11]  /*4e60*/  @!P1 R2UR UR5, R9 ;  /* 0x00000000090592ca */ /* 0x000ff600000e0000 */
[----:B------:R-:W-:Y:S02]  /*4e70*/  @!UPT UIADD3 URZ, UPT, UPT, URZ, URZ, URZ ;  /* 0x000000fffffff290 */ /* 0x000fe4000fffe0ff */
[----:B------:R2:W-:Y:S01]  /*4e80*/  @!UP0 UTMALDG.3D [UR8], [UR4], desc[UR6] ;  /* 0x00000608040085b4 */ /* 0x0005e20008011000 */
[----:B------:R2:W-:Y:S01]  /*4e90*/  @!P1 SYNCS.ARRIVE.TRANS64.RED.A0TR RZ, [UR21+0x58], R7 ;  /* 0x00005807ffff99a7 */ /* 0x0005e20008300415 */
[----:B------:R-:W-:Y:S01]  /*4ea0*/  SYNCS.ARRIVE.TRANS64.RED.A1T0 RZ, [UR37], RZ ;  /* 0x000000ffffff79a7 */ /* 0x000fe20008100425 */
[----:B------:R-:W-:Y:S05]  /*4eb0*/  BRA.U UP1, `(.L_x_85) ;  /* 0xfffffff101707547 */ /* 0x000fea000b83ffff */
[----:B------:R-:W-:-:S04]  /*4ec0*/  SHF.L.U32 R2, R15, 0x1f, RZ ;  /* 0x0000001f0f027819 */ /* 0x000fc800000006ff */
[----:B------:R-:W3:Y:S02]  /*4ed0*/  SYNCS.PHASECHK.TRANS64.TRYWAIT P0, [UR21+0x60], R2 ;  /* 0x00006002ff0075a7 */ /* 0x000ee40008001115 */
[----:B---3--:R-:W-:Y:S05]  /*4ee0*/  @!P0 BRA `(.L_x_86) ;  /* 0x0000004000808947 */ /* 0x008fea0003800000 */
.L_x_176:
[----:B------:R-:W4:Y:S02]  /*4ef0*/  SYNCS.PHASECHK.TRANS64.TRYWAIT P0, [UR21+0x68], R2 ;  /* 0x00006802ff0075a7 */ /* 0x000f240008001115 */
[----:B----4-:R-:W-:Y:S05]  /*4f00*/  @!P0 BRA `(.L_x_87) ;  /* 0x0000004000908947 */ /* 0x010fea0003800000 */
.L_x_178:
[----:B------:R-:W4:Y:S02]  /*4f10*/  SYNCS.PHASECHK.TRANS64.TRYWAIT P0, [UR21+0x70], R2 ;  /* 0x00007002ff0075a7 */ /* 0x000f240008001115 */
[----:B----4-:R-:W-:Y:S05]  /*4f20*/  @!P0 BRA `(.L_x_88) ;  /* 0x0000004000a08947 */ /* 0x010fea0003800000 */
.L_x_180:
[----:B---3--:R-:W-:-:S07]  /*4f30*/  MOV R0, UR21 ;  /* 0x0000001500007c02 */ /* 0x008fce0008000f00 */
.L_x_89:
[----:B---3--:R-:W-:-:S04]  /*4f40*/  SHF.L.U32 R2, R15, 0x1f, RZ ;  /* 0x0000001f0f027819 */ /* 0x008fc800000006ff */
[----:B------:R3:W4:Y:S03]  /*4f50*/  SYNCS.PHASECHK.TRANS64.TRYWAIT P0, [R0+URZ+0x78], R2 ;  /* 0x00007802000075a7 */ /* 0x00072600080011ff */
[----:B----4-:R-:W-:Y:S05]  /*4f60*/  @!P0 NANOSLEEP.SYNCS 0x989680 ;  /* 0x009896800000895d */ /* 0x010fea0003900000 */
[----:B------:R-:W4:Y:S02]  /*4f70*/  @!P0 SYNCS.PHASECHK.TRANS64 P0, [R0+URZ+0x78], R2 ;  /* 0x00007802000085a7 */ /* 0x000f2400080010ff */
[----:B-12-4-:R-:W-:Y:S05]  /*4f80*/  @P0 EXIT ;  /* 0x000000000000094d */ /* 0x016fea0003800000 */
[----:B------:R-:W-:Y:S05]  /*4f90*/  BRA `(.L_x_89) ;  /* 0xfffffffc00e87947 */ /* 0x000fea000383ffff */
.L_x_74:
[----:B------:R-:W-:-:S06]  /*4fa0*/  UISETP.GE.AND UP0, UPT, UR17, 0x4, UPT ;  /* 0x000000041100788c */ /* 0x000fcc000bf06270 */
[----:B------:R-:W-:-:S13]  /*4fb0*/  PLOP3.LUT P0, PT, PT, PT, UP0, 0x80, 0x8 ;  /* 0x000000000008781c */ /* 0x000fda0003f0f008 */
[----:B------:R-:W-:Y:S05]  /*4fc0*/  @!P0 EXIT ;  /* 0x000000000000894d */ /* 0x000fea0003800000 */
[----:B------:R-:W1:Y:S08]  /*4fd0*/  S2UR UR4, SR_CgaCtaId ;  /* 0x00000000000479c3 */ /* 0x000e700000008800 */
[----:B------:R-:W-:Y:S01]  /*4fe0*/  BAR.SYNC.DEFER_BLOCKING 0x6, 0xa0 ;  /* 0x0182800000007b1d */ /* 0x000fe20000010000 */
[C---:B------:R-:W-:Y:S01]  /*4ff0*/  IMAD.SHL.U32 R2, R67.reuse, 0x10, RZ ;  /* 0x0000001043027824 */ /* 0x040fe200078e00ff */
[C---:B------:R-:W-:Y:S01]  /*5000*/  SHF.L.U32 R23, R67.reuse, 0x10, RZ ;  /* 0x0000001043177819 */ /* 0x040fe200000006ff */
[C---:B------:R-:W-:Y:S01]  /*5010*/  IMAD.SHL.U32 R66, R67.reuse, 0x2, RZ ;  /* 0x0000000243427824 */ /* 0x040fe200078e00ff */
[----:B------:R-:W-:Y:S01]  /*5020*/  LOP3.LUT R68, R67, 0x60, RZ, 0xc0, !PT ;  /* 0x0000006043447812 */ /* 0x000fe200078ec0ff */
[----:B------:R-:W-:Y:S01]  /*5030*/  HFMA2 R63, -RZ, RZ, 0, 5.9604644775390625e-08 ;  /* 0x00000001ff3f7431 */ /* 0x000fe200000001ff */
[----:B------:R-:W-:-:S02]  /*5040*/  UMOV UR45, 0x400 ;  /* 0x00000400002d7882 */ /* 0x000fc40000000000 */
[----:B------:R-:W2:Y:S01]  /*5050*/  LDC.64 R50, c[0x0][0x8b0] ;  /* 0x00022c00ff327b82 */ /* 0x000ea20000000a00 */
[----:B------:R-:W-:Y:S01]  /*5060*/  LOP3.LUT R3, R2, 0x60, RZ, 0xc0, !PT ;  /* 0x0000006002037812 */ /* 0x000fe200078ec0ff */
[----:B------:R-:W-:Y:S01]  /*5070*/  HFMA2 R61, -RZ, RZ, 0, 0 ;  /* 0x00000000ff3d7431 */ /* 0x000fe200000001ff */
[----:B------:R-:W-:Y:S01]  /*5080*/  LOP3.LUT R65, R67, 0x2, RZ, 0xc0, !PT ;  /* 0x0000000243417812 */ /* 0x000fe200078ec0ff */
[----:B------:R-:W-:Y:S01]  /*5090*/  IMAD.MOV.U32 R22, RZ, RZ, RZ ;  /* 0x000000ffff167224 */ /* 0x000fe200078e00ff */
[----:B------:R-:W-:Y:S01]  /*50a0*/  LOP3.LUT R66, R3, 0xc, R66, 0xf8, !PT ;  /* 0x0000000c03427812 */ /* 0x000fe200078ef842 */
[----:B------:R-:W-:Y:S01]  /*50b0*/  IMAD.MOV.U32 R59, RZ, RZ, RZ ;  /* 0x000000ffff3b7224 */ /* 0x000fe200078e00ff */
[----:B------:R-:W-:Y:S01]  /*50c0*/  LOP3.LUT R23, R23, 0x600000, RZ, 0xc0, !PT ;  /* 0x0060000017177812 */ /* 0x000fe200078ec0ff */
[----:B------:R-:W3:Y:S01]  /*50d0*/  LDC.64 R48, c[0x0][0x8a8] ;  /* 0x00022a00ff307b82 */ /* 0x000ee20000000a00 */
[----:B------:R-:W-:Y:S01]  /*50e0*/  LOP3.LUT R66, R66, 0x790, R2, 0xf8, !PT ;  /* 0x0000079042427812 */ /* 0x000fe200078ef802 */
[----:B------:R-:W4:Y:S01]  /*50f0*/  LDCU UR59, c[0x0][0x370] ;  /* 0x00006e00ff3b77ac */ /* 0x000f220008000800 */
[----:B------:R-:W-:-:S02]  /*5100*/  LOP3.LUT R67, R67, 0x4, RZ, 0xc0, !PT ;  /* 0x0000000443437812 */ /* 0x000fc400078ec0ff */
[----:B------:R-:W-:Y:S01]  /*5110*/  MOV R62, RZ ;  /* 0x000000ff003e7202 */ /* 0x000fe20000000f00 */
[----:B------:R-:W2:Y:S01]  /*5120*/  LDCU UR43, c[0x0][0xb0c] ;  /* 0x00016180ff2b77ac */ /* 0x000ea20008000800 */
[----:B-1----:R-:W-:Y:S01]  /*5130*/  ULEA UR45, UR4, UR45, 0x18 ;  /* 0x0000002d042d7291 */ /* 0x002fe2000f8ec0ff */
[----:B------:R-:W1:Y:S03]  /*5140*/  LDCU UR39, c[0x0][0xb30] ;  /* 0x00016600ff2777ac */ /* 0x000e660008000800 */
[----:B------:R-:W-:Y:S01]  /*5150*/  UIADD3 UR4, UPT, UPT, UR45, 0x200, URZ ;  /* 0x000002002d047890 */ /* 0x000fe2000fffe0ff */
[----:B------:R-:W1:Y:S04]  /*5160*/  LDCU.64 UR56, c[0x0][0x888] ;  /* 0x00011100ff3877ac */ /* 0x000e680008000a00 */
[----:B------:R-:W4:Y:S01]  /*5170*/  LDS R0, [UR45+0x140] ;  /* 0x0001402dff007984 */ /* 0x000f220008000800 */
[----:B------:R-:W-:Y:S01]  /*5180*/  IMAD.U32 R57, RZ, RZ, UR4 ;  /* 0x00000004ff397e24 */ /* 0x000fe2000f8e00ff */
[----:B------:R-:W1:Y:S03]  /*5190*/  LDCU.64 UR40, c[0x0][0xb28] ;  /* 0x00016500ff2877ac */ /* 0x000e660008000a00 */
[----:B------:R-:W-:Y:S01]  /*51a0*/  IMAD R66, R66, 0x4, R57 ;  /* 0x0000000442427824 */ /* 0x000fe200078e0239 */
[----:B------:R-:W1:Y:S03]  /*51b0*/  LDCU.64 UR62, c[0x0][0x890] ;  /* 0x00011200ff3e77ac */ /* 0x000e660008000a00 */
[--C-:B------:R-:W-:Y:S01]  /*51c0*/  IMAD R65, R65, -0x10, R66.reuse ;  /* 0xfffffff041417824 */ /* 0x100fe200078e0242 */
[----:B------:R-:W1:Y:S01]  /*51d0*/  LDCU.128 UR52, c[0x0][0xb10] ;  /* 0x00016200ff3477ac */ /* 0x000e620008000c00 */
[----:B------:R-:W-:Y:S01]  /*51e0*/  IMAD R64, R67, -0x10, R66 ;  /* 0xfffffff043407824 */ /* 0x000fe200078e0242 */
[----:B------:R-:W1:Y:S01]  /*51f0*/  LDCU UR58, c[0x0][0x374] ;  /* 0x00006e80ff3a77ac */ /* 0x000e620008000800 */
[----:B------:R-:W-:Y:S01]  /*5200*/  UMOV UR47, URZ ;  /* 0x000000ff002f7c82 */ /* 0x000fe20008000000 */
[----:B------:R-:W-:Y:S01]  /*5210*/  UMOV UR46, URZ ;  /* 0x000000ff002e7c82 */ /* 0x000fe20008000000 */
[----:B-1234-:R-:W-:-:S07]  /*5220*/  IMAD.IADD R23, R0, 0x1, R23 ;  /* 0x0000000100177824 */ /* 0x01efce00078e0217 */
.L_x_133:
[----:B------:R-:W-:Y:S02]  /*5230*/  LEA R3, R59, UR45, 0x3 ;  /* 0x0000002d3b037c11 */ /* 0x000fe4000f8e18ff */
[----:B------:R-:W-:Y:S02]  /*5240*/  SHF.L.U32 R0, R61, 0x1f, RZ ;  /* 0x0000001f3d007819 */ /* 0x000fe400000006ff */
[----:B-1----:R-:W-:Y:S02]  /*5250*/  LEA R4, R59, UR45, 0x4 ;  /* 0x0000002d3b047c11 */ /* 0x002fe4000f8e20ff */
[----:B------:R-:W1:Y:S02]  /*5260*/  SYNCS.PHASECHK.TRANS64.TRYWAIT P0, [R3+URZ+0x90], R0 ;  /* 0x00009000030075a7 */ /* 0x000e6400080011ff */
[----:B-12---:R-:W-:Y:S05]  /*5270*/  @!P0 BRA `(.L_x_90) ;  /* 0x0000003c00e48947 */ /* 0x006fea0003800000 */
.L_x_181:
        /* <DEDUP_REMOVED lines=8> */
[----:B--2---:R-:W-:Y:S11]  /*5300*/  LOP3.LUT P0, RZ, R6, 0x1, RZ, 0xc0, !PT ;  /* 0x0000000106ff7812 */ /* 0x004ff6000780c0ff */
[----:B------:R-:W-:Y:S02]  /*5310*/  @!UPT UIADD3 URZ, UPT, UPT, URZ, URZ, URZ ;  /* 0x000000fffffff290 */ /* 0x000fe4000fffe0ff */
[----:B---3--:R-:W-:Y:S01]  /*5320*/  VOTEU.ANY UP1, P0 ;  /* 0x0000000000ff7886 */ /* 0x008fe20000020100 */
[----:B------:R-:W-:Y:S01]  /*5330*/  PLOP3.LUT P0, PT, PT, PT, UP1, 0x80, 0x8 ;  /* 0x000000000008781c */ /* 0x000fe20003f0f018 */
[----:B------:R-:W-:Y:S11]  /*5340*/  UP2UR UR61, UPR, URZ, 0x2 ;  /* 0x00000002ff3d7883 */ /* 0x000ff60008000000 */
[----:B------:R-:W-:Y:S01]  /*5350*/  @!UPT UIADD3 URZ, UPT, UPT, URZ, URZ, URZ ;  /* 0x000000fffffff290 */ /* 0x000fe2000fffe0ff */
[----:B-1----:R-:W-:Y:S02]  /*5360*/  @P0 SHF.R.U32.HI R0, RZ, 0x10, R5 ;  /* 0x00000010ff000819 */ /* 0x002fe40000011605 */
        /* <DEDUP_REMOVED lines=12> */
[----:B------:R-:W2:Y:S01]  /*5430*/  LDCU UR12, c[0x0][0xb20] ;  /* 0x00016400ff0c77ac */ /* 0x000ea20008000800 */
[----:B------:R-:W-:Y:S02]  /*5440*/  UIMAD.WIDE.U32 UR4, UR58, UR55, URZ ;  /* 0x000000373a0472a5 */ /* 0x000fe4000f8e00ff */
[----:B------:R-:W-:Y:S02]  /*5450*/  UIMAD.WIDE.U32 UR6, UR59, UR52, URZ ;  /* 0x000000343b0672a5 */ /* 0x000fe4000f8e00ff */
[----:B------:R-:W-:Y:S02]  /*5460*/  UISETP.NE.AND UP0, UPT, UR54, 0x1, UPT ;  /* 0x000000013600788c */ /* 0x000fe4000bf05270 */
[----:B------:R-:W-:Y:S02]  /*5470*/  UIMAD.WIDE.U32 UR8, UR37, UR55, URZ ;  /* 0x00000037250872a5 */ /* 0x000fe4000f8e00ff */
[----:B------:R-:W-:Y:S02]  /*5480*/  UIMAD.WIDE.U32 UR10, UR38, UR52, URZ ;  /* 0x00000034260a72a5 */ /* 0x000fe4000f8e00ff */
[----:B------:R-:W-:Y:S02]  /*5490*/  UISETP.NE.AND UP1, UPT, UR43, 0x1, UPT ;  /* 0x000000012b00788c */ /* 0x000fe4000bf25270 */
[----:B------:R-:W-:Y:S01]  /*54a0*/  UISETP.NE.AND UP2, UPT, UR42, 0x1, UPT ;  /* 0x000000012a00788c */ /* 0x000fe2000bf45270 */
[----:B------:R-:W-:Y:S02]  /*54b0*/  UMOV UR4, UR5 ;  /* 0x0000000500047c82 */ /* 0x000fe40008000000 */
[----:B--2---:R-:W-:Y:S03]  /*54c0*/  USHF.R.U32.HI UR5, URZ, UR12, UR4 ;  /* 0x0000000cff057299 */ /* 0x004fe60008011604 */
[----:B------:R-:W-:Y:S02]  /*54d0*/  UMOV UR4, UR7 ;  /* 0x0000000700047c82 */ /* 0x000fe40008000000 */
[----:B------:R-:W-:Y:S02]  /*54e0*/  USHF.R.U32.HI UR7, URZ, UR53, UR4 ;  /* 0x00000035ff077299 */ /* 0x000fe40008011604 */
[----:B------:R-:W-:Y:S02]  /*54f0*/  USEL UR4, UR58, UR5, !UP0 ;  /* 0x000000053a047287 */ /* 0x000fe4000c000000 */
[----:B------:R-:W-:Y:S01]  /*5500*/  USEL UR7, UR59, UR7, !UP1 ;  /* 0x000000073b077287 */ /* 0x000fe2000c800000 */
[----:B------:R-:W-:Y:S01]  /*5510*/  UMOV UR5, UR9 ;  /* 0x0000000900057c82 */ /* 0x000fe20008000000 */
[----:B------:R-:W-:Y:S02]  /*5520*/  UIMAD.WIDE.U32 UR8, UR4, UR40, URZ ;  /* 0x00000028040872a5 */ /* 0x000fe4000f8e00ff */
[----:B------:R-:W-:Y:S03]  /*5530*/  USHF.R.U32.HI UR6, URZ, UR12, UR5 ;  /* 0x0000000cff067299 */ /* 0x000fe60008011605 */
[----:B------:R-:W-:Y:S01]  /*5540*/  UMOV UR5, UR11 ;  /* 0x0000000b00057c82 */ /* 0x000fe20008000000 */
[----:B------:R-:W-:Y:S02]  /*5550*/  UIMAD.WIDE.U32 UR10, UR7, UR40, URZ ;  /* 0x00000028070a72a5 */ /* 0x000fe4000f8e00ff */
[----:B------:R-:W-:Y:S02]  /*5560*/  USHF.R.U32.HI UR12, URZ, UR53, UR5 ;  /* 0x00000035ff0c7299 */ /* 0x000fe40008011605 */
[----:B------:R-:W-:Y:S01]  /*5570*/  USEL UR6, UR37, UR6, !UP0 ;  /* 0x0000000625067287 */ /* 0x000fe2000c000000 */
[----:B------:R-:W-:Y:S02]  /*5580*/  UMOV UR5, UR9 ;  /* 0x0000000900057c82 */ /* 0x000fe40008000000 */
[----:B------:R-:W-:Y:S01]  /*5590*/  UMOV UR10, UR11 ;  /* 0x0000000b000a7c82 */ /* 0x000fe20008000000 */
[----:B------:R-:W-:Y:S02]  /*55a0*/  @UP2 USHF.R.U32.HI UR4, URZ, UR41, UR5 ;  /* 0x00000029ff042299 */ /* 0x000fe40008011605 */
[----:B------:R-:W-:Y:S02]  /*55b0*/  @UP2 USHF.R.U32.HI UR7, URZ, UR41, UR10 ;  /* 0x00000029ff072299 */ /* 0x000fe4000801160a */
[----:B------:R-:W-:Y:S02]  /*55c0*/  UIMAD UR4, UR42, UR4, URZ ;  /* 0x000000042a0472a4 */ /* 0x000fe4000f8e02ff */
        /* <DEDUP_REMOVED lines=8> */
[----:B------:R-:W-:Y:S02]  /*5650*/  USEL UR11, UR6, UR4, !UP2 ;  /* 0x00000004060b7287 */ /* 0x000fe4000d000000 */
[----:B------:R-:W-:Y:S02]  /*5660*/  UIADD3 UR8, UPT, UPT, -UR5, URZ, URZ ;  /* 0x000000ff05087290 */ /* 0x000fe4000fffe1ff */
[----:B------:R-:W-:Y:S01]  /*5670*/  UIADD3 UR10, UPT, UPT, -UR11, URZ, URZ ;  /* 0x000000ff0b0a7290 */ /* 0x000fe2000fffe1ff */
[----:B------:R-:W-:Y:S01]  /*5680*/  @!UP0 UMOV UR4, UR9 ;  /* 0x0000000900048c82 */ /* 0x000fe20008000000 */
[----:B------:R-:W-:Y:S02]  /*5690*/  UIADD3 UR9, UPT, UPT, -UR6, URZ, URZ ;  /* 0x000000ff06097290 */ /* 0x000fe4000fffe1ff */
[----:B------:R-:W-:Y:S02]  /*56a0*/  @!UP0 USHF.R.U32.HI UR4, URZ, UR41, UR4 ;  /* 0x00000029ff048299 */ /* 0x000fe40008011604 */
[----:B------:R-:W-:Y:S02]  /*56b0*/  UIMAD UR10, UR42, UR10, UR6 ;  /* 0x0000000a2a0a72a4 */ /* 0x000fe4000f8e0206 */
[----:B------:R-:W-:Y:S04]  /*56c0*/  @!UP0 USEL UR4, UR5, UR4, !UP2 ;  /* 0x0000000405048287 */ /* 0x000fe8000d000000 */
[----:B------:R-:W-:Y:S02]  /*56d0*/  @!UP0 UIMAD UR10, UR7, UR10, UR4 ;  /* 0x0000000a070a82a4 */ /* 0x000fe4000f8e0204 */
[----:B------:R-:W-:Y:S02]  /*56e0*/  @!UP0 UIADD3 UR11, UPT, UPT, UR11, -UR4, URZ ;  /* 0x800000040b0b8290 */ /* 0x000fe4000fffe0ff */
[----:B------:R-:W-:Y:S02]  /*56f0*/  UIMAD UR7, UR43, UR8, UR38 ;  /* 0x000000082b0772a4 */ /* 0x000fe4000f8e0226 */
[----:B------:R-:W-:Y:S02]  /*5700*/  @!UP0 UIMAD UR6, UR11, UR42, UR5 ;  /* 0x0000002a0b0682a4 */ /* 0x000fe4000f8e0205 */
[----:B------:R-:W-:Y:S01]  /*5710*/  UIMAD UR4, UR54, UR9, UR37 ;  /* 0x00000009360472a4 */ /* 0x000fe2000f8e0225 */
[----:B------:R-:W-:Y:S02]  /*5720*/  @!UP0 UMOV UR5, UR10 ;  /* 0x0000000a00058c82 */ /* 0x000fe40008000000 */
[----:B------:R-:W-:Y:S02]  /*5730*/  UIMAD UR38, UR5, UR43, UR7 ;  /* 0x0000002b052672a4 */ /* 0x000fe4000f8e0207 */
[----:B------:R-:W-:Y:S11]  /*5740*/  UIMAD UR37, UR6, UR54, UR4 ;  /* 0x00000036062572a4 */ /* 0x000ff6000f8e0204 */
[----:B------:R-:W-:Y:S01]  /*5750*/  @!UPT UIADD3 URZ, UPT, UPT, URZ, URZ, URZ ;  /* 0x000000fffffff290 */ /* 0x000fe2000fffe0ff */
.L_x_91:
[----:B------:R-:W-:Y:S01]  /*5760*/  UISETP.NE.AND UP0, UPT, UR39, 0x1, UPT ;  /* 0x000000012700788c */ /* 0x000fe2000bf05270 */
[----:B------:R-:W-:Y:S01]  /*5770*/  LOP3.LUT P0, RZ, R57, 0x1b0, RZ, 0xc0, !PT ;  /* 0x000001b039ff7812 */ /* 0x000fe2000780c0ff */
[----:B------:R-:W-:Y:S01]  /*5780*/  USHF.L.U32 UR50, UR16, 0x7, URZ ;  /* 0x0000000710327899 */ /* 0x000fe200080006ff */
[----:B------:R-:W-:Y:S01]  /*5790*/  BSSY.RECONVERGENT B6, `(.L_x_92) ;  /* 0x0000034000067945 */ /* 0x000fe20003800200 */
[----:B------:R-:W-:Y:S01]  /*57a0*/  USHF.L.U32 UR49, UR20, 0x6, URZ ;  /* 0x0000000614317899 */ /* 0x000fe200080006ff */
[----:B------:R-:W-:Y:S06]  /*57b0*/  IADD3 R59, PT, PT, R59, 0x1, RZ ;  /* 0x000000013b3b7810 */ /* 0x000fec0007ffe0ff */
[----:B------:R-:W2:Y:S01]  /*57c0*/  @!UP0 LDCU.128 UR12, c[0x0][0xb10] ;  /* 0x00016200ff0c87ac */ /* 0x000ea20008000c00 */
[----:B------:R-:W3:Y:S01]  /*57d0*/  @!UP0 LDCU UR5, c[0x0][0xb0c] ;  /* 0x00016180ff0587ac */ /* 0x000ee20008000800 */
[----:B------:R-:W4:Y:S01]  /*57e0*/  @!UP0 LDCU UR10, c[0x0][0xb20] ;  /* 0x00016400ff0a87ac */ /* 0x000f220008000800 */
[----:B--2---:R-:W-:Y:S02]  /*57f0*/  UIMAD.WIDE.U32 UR8, UR38, UR12, URZ ;  /* 0x0000000c260872a5 */ /* 0x004fe4000f8e00ff */
[----:B------:R-:W-:Y:S02]  /*5800*/  UIMAD.WIDE.U32 UR6, UR37, UR15, URZ ;  /* 0x0000000f250672a5 */ /* 0x000fe4000f8e00ff */
[----:B------:R-:W-:Y:S03]  /*5810*/  @!UP0 UISETP.NE.AND UP1, UPT, UR14, 0x1, UPT ;  /* 0x000000010e00888c */ /* 0x000fe6000bf25270 */
[----:B------:R-:W-:Y:S01]  /*5820*/  @!UP0 UMOV UR4, UR9 ;  /* 0x0000000900048c82 */ /* 0x000fe20008000000 */
[----:B---3--:R-:W-:Y:S02]  /*5830*/  @!UP0 UISETP.NE.AND UP2, UPT, UR5, 0x1, UPT ;  /* 0x000000010500888c */ /* 0x008fe4000bf45270 */
[----:B------:R-:W-:Y:S01]  /*5840*/  @!UP0 USHF.R.U32.HI UR4, URZ, UR13, UR4 ;  /* 0x0000000dff048299 */ /* 0x000fe20008011604 */
[----:B------:R-:W-:Y:S02]  /*5850*/  @!UP0 UMOV UR6, UR7 ;  /* 0x0000000700068c82 */ /* 0x000fe40008000000 */
[----:B----4-:R-:W-:Y:S02]  /*5860*/  @!UP0 USHF.R.U32.HI UR6, URZ, UR10, UR6 ;  /* 0x0000000aff068299 */ /* 0x010fe40008011606 */
[----:B------:R-:W-:Y:S02]  /*5870*/  @!UP0 USEL UR7, UR38, UR4, !UP2 ;  /* 0x0000000426078287 */ /* 0x000fe4000d000000 */
[----:B------:R-:W-:Y:S04]  /*5880*/  @!UP0 USEL UR6, UR37, UR6, !UP1 ;  /* 0x0000000625068287 */ /* 0x000fe8000c800000 */
[----:B------:R-:W-:Y:S02]  /*5890*/  @!UP0 UIADD3 UR4, UPT, UPT, -UR7, UR6, URZ ;  /* 0x0000000607048290 */ /* 0x000fe4000fffe1ff */
[----:B------:R-:W-:Y:S02]  /*58a0*/  @!UP0 UIADD3 UR6, UPT, UPT, UR7, -UR6, URZ ;  /* 0x8000000607068290 */ /* 0x000fe4000fffe0ff */
[----:B------:R-:W-:Y:S02]  /*58b0*/  @!UP0 UIMAD UR38, UR4, UR5, UR38 ;  /* 0x00000005042682a4 */ /* 0x000fe4000f8e0226 */
[----:B------:R-:W-:Y:S01]  /*58c0*/  @!UP0 UIMAD UR37, UR6, UR14, UR37 ;  /* 0x0000000e062582a4 */ /* 0x000fe2000f8e0225 */
[----:B------:R-:W-:Y:S11]  /*58d0*/  @!P0 BRA `(.L_x_93) ;  /* 0x00000000007c8947 */ /* 0x000ff60003800000 */
[----:B------:R-:W2:Y:S01]  /*58e0*/  LDCU.64 UR8, c[0x4][0x80] ;  /* 0x01001000ff0877ac */ /* 0x000ea20008000a00 */
[----:B------:R-:W-:Y:S01]  /*58f0*/  MOV R2, 0x0 ;  /* 0x0000000000027802 */ /* 0x000fe20000000f00 */
[----:B------:R-:W-:Y:S02]  /*5900*/  HFMA2 R12, -RZ, RZ, 0, 5.9604644775390625e-08 ;  /* 0x00000001ff0c7431 */ /* 0x000fe400000001ff */
[----:B------:R-:W-:Y:S01]  /*5910*/  IMAD.MOV.U32 R8, RZ, RZ, 0x70 ;  /* 0x00000070ff087424 */ /* 0x000fe200078e00ff */
[----:B------:R3:W4:Y:S01]  /*5920*/  LDC.64 R14, c[0x4][R2] ;  /* 0x01000000020e7b82 */ /* 0x0007220000000a00 */
[----:B------:R-:W1:Y:S01]  /*5930*/  LDCU.64 UR6, c[0x4][0x88] ;  /* 0x01001100ff0677ac */ /* 0x000e620008000a00 */
[----:B------:R-:W-:Y:S01]  /*5940*/  IMAD.MOV.U32 R13, RZ, RZ, RZ ;  /* 0x000000ffff0d7224 */ /* 0x000fe200078e00ff */
[----:B------:R-:W1:Y:S01]  /*5950*/  LDCU.64 UR4, c[0x4][0x8] ;  /* 0x01000100ff0477ac */ /* 0x000e620008000a00 */
[----:B--2---:R-:W-:Y:S01]  /*5960*/  MOV R5, UR9 ;  /* 0x0000000900057c02 */ /* 0x004fe20008000f00 */
[----:B------:R-:W-:Y:S01]  /*5970*/  IMAD.U32 R4, RZ, RZ, UR8 ;  /* 0x00000008ff047e24 */ /* 0x000fe2000f8e00ff */
[----:B-1----:R-:W-:Y:S01]  /*5980*/  MOV R7, UR7 ;  /* 0x0000000700077c02 */ /* 0x002fe20008000f00 */
[----:B------:R-:W-:Y:S01]  /*5990*/  IMAD.U32 R6, RZ, RZ, UR6 ;  /* 0x00000006ff067e24 */ /* 0x000fe2000f8e00ff */
[----:B------:R-:W-:Y:S01]  /*59a0*/  MOV R11, UR5 ;  /* 0x00000005000b7c02 */ /* 0x000fe20008000f00 */
[----:B------:R-:W-:Y:S02]  /*59b0*/  IMAD.U32 R10, RZ, RZ, UR4 ;  /* 0x00000004ff0a7e24 */ /* 0x000fe4000f8e00ff */
[----:B------:R-:W-:Y:S07]  /*59c0*/  LEPC R20, `(.L_x_94) ;  /* 0x000000001014794e */ /* 0x000fee0000000000 */
[----:B---345:R-:W-:Y:S05]  /*59d0*/  CALL.ABS.NOINC R14 ;  /* 0x000000000e007343 */ /* 0x038fea0003c00000 */
.L_x_94:
[----:B------:R-:W1:Y:S01]  /*59e0*/  LDCU.64 UR8, c[0x4][0x80] ;  /* 0x01001000ff0877ac */ /* 0x000e620008000a00 */
[----:B------:R-:W2:Y:S01]  /*59f0*/  LDC.64 R2, c[0x4][R2] ;  /* 0x0100000002027b82 */ /* 0x000ea20000000a00 */
[----:B------:R-:W-:Y:S02]  /*5a00*/  HFMA2 R12, -RZ, RZ, 0, 5.9604644775390625e-08 ;  /* 0x00000001ff0c7431 */ /* 0x000fe400000001ff */
[----:B------:R-:W-:Y:S02]  /*5a10*/  IMAD.MOV.U32 R8, RZ, RZ, 0x70 ;  /* 0x00000070ff087424 */ /* 0x000fe400078e00ff */
[----:B------:R-:W-:Y:S01]  /*5a20*/  IMAD.MOV.U32 R13, RZ, RZ, RZ ;  /* 0x000000ffff0d7224 */ /* 0x000fe200078e00ff */
[----:B------:R-:W3:Y:S01]  /*5a30*/  LDCU.64 UR6, c[0x4][0x88] ;  /* 0x01001100ff0677ac */ /* 0x000ee20008000a00 */
[----:B------:R-:W4:Y:S01]  /*5a40*/  LDCU.64 UR4, c[0x4][0x8] ;  /* 0x01000100ff0477ac */ /* 0x000f220008000a00 */
[----:B-1----:R-:W-:Y:S02]  /*5a50*/  MOV R4, UR8 ;  /* 0x0000000800047c02 */ /* 0x002fe40008000f00 */
[----:B------:R-:W-:Y:S02]  /*5a60*/  MOV R5, UR9 ;  /* 0x0000000900057c02 */ /* 0x000fe40008000f00 */
[----:B---3--:R-:W-:Y:S01]  /*5a70*/  MOV R7, UR7 ;  /* 0x0000000700077c02 */ /* 0x008fe20008000f00 */
[----:B------:R-:W-:Y:S01]  /*5a80*/  IMAD.U32 R6, RZ, RZ, UR6 ;  /* 0x00000006ff067e24 */ /* 0x000fe2000f8e00ff */
[----:B----4-:R-:W-:Y:S01]  /*5a90*/  MOV R11, UR5 ;  /* 0x00000005000b7c02 */ /* 0x010fe20008000f00 */
[----:B------:R-:W-:Y:S02]  /*5aa0*/  IMAD.U32 R10, RZ, RZ, UR4 ;  /* 0x00000004ff0a7e24 */ /* 0x000fe4000f8e00ff */
[----:B------:R-:W-:Y:S07]  /*5ab0*/  LEPC R20, `(.L_x_93) ;  /* 0x000000001014794e */ /* 0x000fee0000000000 */
[----:B--2---:R-:W-:Y:S05]  /*5ac0*/  CALL.ABS.NOINC R2 ;  /* 0x0000000002007343 */ /* 0x004fea0003c00000 */
.L_x_93:
[----:B------:R-:W-:Y:S05]  /*5ad0*/  BSYNC.RECONVERGENT B6 ;  /* 0x0000000000067941 */ /* 0x000fea0003800200 */
.L_x_92:
[----:B------:R-:W-:Y:S01]  /*5ae0*/  R2UR UR4, R56 ;  /* 0x00000000380472ca */ /* 0x000fe200000e0000 */
[----:B------:R-:W-:Y:S01]  /*5af0*/  UISETP.NE.U32.AND UP0, UPT, UR62, URZ, UPT ;  /* 0x000000ff3e00728c */ /* 0x000fe2000bf05070 */
[----:B------:R-:W-:Y:S02]  /*5b00*/  ISETP.NE.U32.AND P4, PT, R50, RZ, PT ;  /* 0x000000ff3200720c */ /* 0x000fe40003f85070 */
[----:B------:R-:W-:Y:S01]  /*5b10*/  ISETP.NE.U32.AND P2, PT, RZ, UR56, PT ;  /* 0x00000038ff007c0c */ /* 0x000fe2000bf45070 */
[----:B------:R-:W-:Y:S01]  /*5b20*/  UISETP.NE.AND.EX UP1, UPT, UR63, URZ, UPT, UP0 ;  /* 0x000000ff3f00728c */ /* 0x000fe2000bf25300 */
[----:B------:R-:W-:Y:S01]  /*5b30*/  ISETP.NE.AND.EX P4, PT, R51, RZ, PT, P4 ;  /* 0x000000ff3300720c */ /* 0x000fe20003f85340 */
[----:B------:R-:W-:Y:S01]  /*5b40*/  UPLOP3.LUT UP0, UPT, UPT, UPT, UPT, 0x40, 0x4 ;  /* 0x000000000004789c */ /* 0x000fe20003f0e870 */
[----:B------:R-:W-:Y:S05]  /*5b50*/  ISETP.NE.AND.EX P2, PT, RZ, UR57, PT, P2 ;  /* 0x00000039ff007c0c */ /* 0x000fea000bf45320 */
[----:B------:R-:W-:Y:S06]  /*5b60*/  UISETP.NE.AND UP2, UPT, UR4, URZ, UPT ;  /* 0x000000ff0400728c */ /* 0x000fec000bf45270 */
[----:B------:R-:W-:Y:S05]  /*5b70*/  PLOP3.LUT P1, PT, PT, PT, UP2, 0x80, 0x8 ;  /* 0x000000000008781c */ /* 0x000fea0003f2f028 */
[----:B------:R-:W-:Y:S06]  /*5b80*/  @UP2 UPLOP3.LUT UP0, UPT, UPT, UPT, UP1, 0x80, 0x8 ;  /* 0x000000000008289c */ /* 0x000fec0003f0f010 */
[----:B------:R-:W-:Y:S01]  /*5b90*/  PLOP3.LUT P0, PT, PT, PT, UP0, 0x80, 0x8 ;  /* 0x000000000008781c */ /* 0x000fe20003f0f008 */
[----:B------:R-:W-:Y:S01]  /*5ba0*/  @!UPT UIADD3 URZ, UPT, UPT, URZ, URZ, URZ ;  /* 0x000000fffffff290 */ /* 0x000fe2000fffe0ff */
[----:B------:R-:W-:Y:S11]  /*5bb0*/  BRA.U !UP1, `(.L_x_95) ;  /* 0x00000001093c7547 */ /* 0x000ff6000b800000 */
[----:B------:R-:W-:Y:S01]  /*5bc0*/  UISETP.NE.U32.AND UP0, UPT, UR56, URZ, UPT ;  /* 0x000000ff3800728c */ /* 0x000fe2000bf05070 */
[----:B-1----:R-:W-:Y:S01]  /*5bd0*/  HFMA2 R0, -RZ, RZ, 0, 5.9604644775390625e-08 ;  /* 0x00000001ff007431 */ /* 0x002fe200000001ff */
[----:B------:R-:W1:Y:S01]  /*5be0*/  LDCU.64 UR8, c[0x0][0x358] ;  /* 0x00006b00ff0877ac */ /* 0x000e620008000a00 */
[----:B------:R-:W-:Y:S01]  /*5bf0*/  IMAD.MOV.U32 R52, RZ, RZ, 0x1 ;  /* 0x00000001ff347424 */ /* 0x000fe200078e00ff */
[----:B------:R-:W-:Y:S06]  /*5c00*/  UISETP.NE.AND.EX UP0, UPT, UR57, URZ, UPT, UP0 ;  /* 0x000000ff3900728c */ /* 0x000fec000bf05300 */
[----:B------:R-:W-:Y:S05]  /*5c10*/  PLOP3.LUT P3, PT, PT, PT, UP0, 0x80, 0x8 ;  /* 0x000000000008781c */ /* 0x000fea0003f6f008 */
[----:B------:R-:W2:Y:S01]  /*5c20*/  @UP0 LDCU.64 UR4, c[0x0][0x888] ;  /* 0x00011100ff0407ac */ /* 0x000ea20008000a00 */
[----:B------:R-:W-:Y:S07]  /*5c30*/  @UP0 UIMAD UR6, UR36, UR62, URZ ;  /* 0x0000003e240602a4 */ /* 0x000fee000f8e02ff */
[----:B------:R-:W-:Y:S01]  /*5c40*/  @!P3 PRMT R52, R0, 0x7610, R52 ;  /* 0x000076100034b816 */ /* 0x000fe20000000034 */
[----:B--2---:R-:W-:Y:S06]  /*5c50*/  @UP0 UIMAD.WIDE UR4, UR6, 0x4, UR4 ;  /* 0x00000004060408a5 */ /* 0x004fec000f8e0204 */
[----:B------:R-:W-:Y:S01]  /*5c60*/  IMAD.U32 R2, RZ, RZ, UR4 ;  /* 0x00000004ff027e24 */ /* 0x000fe2000f8e00ff */
[----:B------:R-:W-:Y:S04]  /*5c70*/  MOV R3, UR5 ;  /* 0x0000000500037c02 */ /* 0x000fe80008000f00 */
[----:B------:R-:W2:Y:S01]  /*5c80*/  @!UP0 LDCU UR4, c[0x0][0x880] ;  /* 0x00011000ff0487ac */ /* 0x000ea20008000800 */
[----:B-1---5:R3:W5:Y:S02]  /*5c90*/  @P3 LDG.E R27, desc[UR8][R2.64] ;  /* 0x00000008021b3981 */ /* 0x022764000c1e1900 */
[----:B--23--:R-:W-:Y:S02]  /*5ca0*/  @!P3 IMAD.U32 R27, RZ, RZ, UR4 ;  /* 0x00000004ff1bbe24 */ /* 0x00cfe4000f8e00ff */
.L_x_95:
[----:B------:R-:W-:Y:S05]  /*5cb0*/  @!P4 BRA `(.L_x_96) ;  /* 0x000000000024c947 */ /* 0x000fea0003800000 */
[----:B------:R-:W-:Y:S01]  /*5cc0*/  ISETP.NE.U32.AND P3, PT, R48, RZ, PT ;  /* 0x000000ff3000720c */ /* 0x000fe20003f65070 */
[----:B------:R-:W2:Y:S03]  /*5cd0*/  LDCU.64 UR4, c[0x0][0x358] ;  /* 0x00006b00ff0477ac */ /* 0x000ea60008000a00 */
[----:B------:R-:W-:Y:S11]  /*5ce0*/  ISETP.NE.AND.EX P3, PT, R49, RZ, PT, P3 ;  /* 0x000000ff3100720c */ /* 0x000ff60003f65330 */
[----:B------:R-:W-:Y:S02]  /*5cf0*/  @!UPT UIADD3 URZ, UPT, UPT, URZ, URZ, URZ ;  /* 0x000000fffffff290 */ /* 0x000fe4000fffe0ff */
[----:B------:R-:W3:Y:S01]  /*5d00*/  @P3 LDC.64 R2, c[0x0][0x8a8] ;  /* 0x00022a00ff023b82 */ /* 0x000ee20000000a00 */
[----:B-1----:R-:W-:Y:S04]  /*5d10*/  @P3 IMAD R0, R50, UR36, RZ ;  /* 0x0000002432003c24 */ /* 0x002fe8000f8e02ff */
[----:B---3--:R-:W-:Y:S05]  /*5d20*/  @P3 IMAD.WIDE R2, R0, 0x4, R2 ;  /* 0x0000000400023825 */ /* 0x008fea00078e0202 */
[----:B--2--5:R2:W5:Y:S02]  /*5d30*/  @P3 LDG.E R24, desc[UR4][R2.64] ;  /* 0x0000000402183981 */ /* 0x024564000c1e1900 */
[----:B--2---:R-:W3:Y:S02]  /*5d40*/  @!P3 LDC R24, c[0x0][0x8a0] ;  /* 0x00022800ff18bb82 */ /* 0x004ee40000000800 */
.L_x_96:
[----:B-----5:R-:W-:Y:S01]  /*5d50*/  FSETP.NEU.AND P3, PT, R27, RZ, PT ;  /* 0x000000ff1b00720b */ /* 0x020fe20003f6d000 */
[----:B------:R-:W-:Y:S01]  /*5d60*/  BSSY B1, `(.L_x_97) ;  /* 0x0000039000017945 */ /* 0x000fe20003800000 */
[----:B------:R-:W-:Y:S01]  /*5d70*/  SEL R3, RZ, 0xffffffff, P2 ;  /* 0xffffffffff037807 */ /* 0x000fe20001000000 */
[----:B------:R-:W-:Y:S01]  /*5d80*/  IMAD.MOV.U32 R72, RZ, RZ, 0x1 ;  /* 0x00000001ff487424 */ /* 0x000fe200078e00ff */
[----:B------:R-:W-:Y:S01]  /*5d90*/  @P1 LOP3.LUT P2, RZ, R52, 0xff, RZ, 0xc0, !PT ;  /* 0x000000ff34ff1812 */ /* 0x000fe2000784c0ff */
[C---:B------:R-:W-:Y:S01]  /*5da0*/  IMAD R25, R22.reuse, 0x40, R23 ;  /* 0x0000004016197824 */ /* 0x040fe200078e0217 */
[----:B-1----:R-:W-:Y:S01]  /*5db0*/  @P1 SEL R0, RZ, 0xffffffff, P3 ;  /* 0xffffffffff001807 */ /* 0x002fe20001800000 */
[----:B------:R-:W-:Y:S01]  /*5dc0*/  IMAD R60, R67, -0x10, R65 ;  /* 0xfffffff0433c7824 */ /* 0x000fe200078e0241 */
[----:B------:R-:W-:Y:S01]  /*5dd0*/  LOP3.LUT R63, R63, 0x1, RZ, 0x3c, !PT ;  /* 0x000000013f3f7812 */ /* 0x000fe200078e3cff */
[----:B------:R-:W-:Y:S01]  /*5de0*/  IMAD.MOV.U32 R71, RZ, RZ, RZ ;  /* 0x000000ffff477224 */ /* 0x000fe200078e00ff */
[C---:B------:R-:W-:Y:S02]  /*5df0*/  @P0 SEL R0, R3.reuse, R0, !P2 ;  /* 0x0000000003000207 */ /* 0x040fe40005000000 */
[----:B------:R-:W-:Y:S02]  /*5e00*/  CS2R R38, SRZ ;  /* 0x0000000000267805 */ /* 0x000fe4000001ff00 */
[----:B------:R-:W-:Y:S02]  /*5e10*/  LEA R70, R22, UR45, 0x3 ;  /* 0x0000002d16467c11 */ /* 0x000fe4000f8e18ff */
[----:B------:R-:W-:Y:S02]  /*5e20*/  CS2R R36, SRZ ;  /* 0x0000000000247805 */ /* 0x000fe4000001ff00 */
[----:B------:R-:W-:Y:S02]  /*5e30*/  @P1 LOP3.LUT R0, R0, 0x1, RZ, 0xc0, !PT ;  /* 0x0000000100001812 */ /* 0x000fe400078ec0ff */
[----:B------:R-:W-:Y:S02]  /*5e40*/  CS2R R34, SRZ ;  /* 0x0000000000227805 */ /* 0x000fe4000001ff00 */
[----:B------:R-:W-:Y:S02]  /*5e50*/  PLOP3.LUT P2, PT, PT, PT, UP1, 0x80, 0x8 ;  /* 0x000000000008781c */ /* 0x000fe40003f4f018 */
[----:B------:R-:W-:Y:S02]  /*5e60*/  CS2R R32, SRZ ;  /* 0x0000000000207805 */ /* 0x000fe4000001ff00 */
[----:B------:R-:W-:Y:S02]  /*5e70*/  ISETP.NE.U32.OR P5, PT, R0, 0x1, !P1 ;  /* 0x000000010000780c */ /* 0x000fe40004fa5470 */
[----:B------:R-:W-:Y:S02]  /*5e80*/  CS2R R42, SRZ ;  /* 0x00000000002a7805 */ /* 0x000fe4000001ff00 */
[----:B------:R-:W-:Y:S02]  /*5e90*/  LOP3.LUT P4, R58, R52, 0xff, RZ, 0xc0, !PT ;  /* 0x000000ff343a7812 */ /* 0x000fe4000788c0ff */
[----:B------:R-:W-:Y:S02]  /*5ea0*/  CS2R R40, SRZ ;  /* 0x0000000000287805 */ /* 0x000fe4000001ff00 */
[----:B------:R-:W-:Y:S02]  /*5eb0*/  SEL R2, RZ, 0xffffffff, P3 ;  /* 0xffffffffff027807 */ /* 0x000fe40001800000 */
[----:B------:R-:W-:Y:S02]  /*5ec0*/  CS2R R46, SRZ ;  /* 0x00000000002e7805 */ /* 0x000fe4000001ff00 */
[----:B------:R-:W-:Y:S02]  /*5ed0*/  P2R R69, PR, RZ, 0x20 ;  /* 0x00000020ff457803 */ /* 0x000fe40000000000 */
[----:B------:R-:W-:Y:S02]  /*5ee0*/  CS2R R44, SRZ ;  /* 0x00000000002c7805 */ /* 0x000fe4000001ff00 */
[----:B------:R-:W-:Y:S02]  /*5ef0*/  @P2 SEL R2, R3, R2, !P4 ;  /* 0x0000000203022207 */ /* 0x000fe40006000000 */
[----:B------:R-:W-:Y:S02]  /*5f00*/  @P5 SHF.L.U32 R0, R63, 0x1f, RZ ;  /* 0x0000001f3f005819 */ /* 0x000fe400000006ff */
[----:B------:R-:W-:Y:S02]  /*5f10*/  LOP3.LUT R2, R2, 0x1, RZ, 0xc0, !PT ;  /* 0x0000000102027812 */ /* 0x000fe400078ec0ff */
[----:B------:R1:W2:Y:S02]  /*5f20*/  @P5 SYNCS.PHASECHK.TRANS64.TRYWAIT P1, [UR45+0x40], R0 ;  /* 0x00004000ff0055a7 */ /* 0x0002a4000802112d */
[----:B------:R-:W-:Y:S04]  /*5f30*/  ISETP.NE.U32.AND P2, PT, R2, 0x1, PT ;  /* 0x000000010200780c */ /* 0x000fe80003f45070 */
[----:B------:R-:W-:Y:S02]  /*5f40*/  P2R R73, PR, RZ, 0x4 ;  /* 0x00000004ff497803 */ /* 0x000fe40000000000 */
[----:B-1----:R-:W-:Y:S04]  /*5f50*/  SHF.L.U32 R0, R62, 0x1f, RZ ;  /* 0x0000001f3e007819 */ /* 0x002fe800000006ff */
[----:B------:R1:W4:Y:S01]  /*5f60*/  SYNCS.PHASECHK.TRANS64.TRYWAIT P0, [R70+URZ+0xb0], R0 ;  /* 0x0000b000460075a7 */ /* 0x00032200080011ff */
[----:B--2---:R-:W-:Y:S01]  /*5f70*/  @P5 SEL R72, RZ, 0x1, !P1 ;  /* 0x00000001ff485807 */ /* 0x004fe20004800000 */
[----:B-1----:R-:W-:Y:S06]  /*5f80*/  @!P5 BRA `(.L_x_98) ;  /* 0x000000000058d947 */ /* 0x002fec0003800000 */
[----:B------:R-:W-:Y:S01]  /*5f90*/  IMAD.MOV.U32 R39, RZ, RZ, RZ ;  /* 0x000000ffff277224 */ /* 0x000fe200078e00ff */
[----:B------:R-:W-:Y:S01]  /*5fa0*/  ISETP.NE.AND P1, PT, R72, RZ, PT ;  /* 0x000000ff4800720c */ /* 0x000fe20003f25270 */
[----:B------:R-:W-:Y:S01]  /*5fb0*/  BSSY B0, `(.L_x_99) ;  /* 0x000000c000007945 */ /* 0x000fe20003800000 */
[----:B------:R-:W-:Y:S02]  /*5fc0*/  CS2R R46, SRZ ;  /* 0x00000000002e7805 */ /* 0x000fe4000001ff00 */
[----:B------:R-:W-:Y:S02]  /*5fd0*/  CS2R R44, SRZ ;  /* 0x00000000002c7805 */ /* 0x000fe4000001ff00 */
[----:B------:R-:W-:Y:S02]  /*5fe0*/  CS2R R42, SRZ ;  /* 0x00000000002a7805 */ /* 0x000fe4000001ff00 */
[----:B------:R-:W-:Y:S02]  /*5ff0*/  CS2R R40, SRZ ;  /* 0x0000000000287805 */ /* 0x000fe4000001ff00 */
[----:B------:R-:W-:Y:S02]  /*6000*/  CS2R R34, SRZ ;  /* 0x0000000000227805 */ /* 0x000fe4000001ff00 */
[----:B------:R-:W-:Y:S02]  /*6010*/  CS2R R32, SRZ ;  /* 0x0000000000207805 */ /* 0x000fe4000001ff00 */
[----:B------:R-:W-:Y:S01]  /*6020*/  CS2R R36, SRZ ;  /* 0x0000000000247805 */ /* 0x000fe2000001ff00 */
[----:B------:R-:W-:Y:S06]  /*6030*/  @P1 BRA `(.L_x_100) ;  /* 0x00000000000c1947 */ /* 0x000fec0003800000 */
[----:B------:R-:W-:Y:S04]  /*6040*/  SHF.L.U32 R3, R63, 0x1f, RZ ;  /* 0x0000001f3f037819 */ /* 0x000fe800000006ff */
[----:B------:R-:W1:Y:S02]  /*6050*/  SYNCS.PHASECHK.TRANS64.TRYWAIT P1, [UR45+0x40], R3 ;  /* 0x00004003ff0075a7 */ /* 0x000e64000802112d */
[----:B-1----:R-:W-:Y:S05]  /*6060*/  @!P1 BRA `(.L_x_101) ;  /* 0x00000030007c9947 */ /* 0x002fea0003800000 */
.L_x_100:
[----:B------:R-:W-:Y:S05]  /*6070*/  BSYNC B0 ;  /* 0x0000000000007941 */ /* 0x000fea0003800000 */
.L_x_99:
[----:B------:R-:W-:Y:S01]  /*6080*/  ISETP.NE.AND P1, PT, R73, RZ, PT ;  /* 0x000000ff4900720c */ /* 0x000fe20003f25270 */
[----:B------:R-:W-:Y:S11]  /*6090*/  HFMA2 R71, -RZ, RZ, 0, 5.9604644775390625e-08 ;  /* 0x00000001ff477431 */ /* 0x000ff600000001ff */
[----:B------:R-:W-:Y:S01]  /*60a0*/  @!UPT UIADD3 URZ, UPT, UPT, URZ, URZ, URZ ;  /* 0x000000fffffff290 */ /* 0x000fe2000fffe0ff */
[----:B------:R2:W1:Y:S04]  /*60b0*/  @P1 LDS.128 R44, [R66] ;  /* 0x00000000422c1984 */ /* 0x0004680000000c00 */
[----:B------:R2:W1:Y:S04]  /*60c0*/  @P1 LDS.128 R40, [R65+0x10] ;  /* 0x0000100041281984 */ /* 0x0004680000000c00 */
[----:B------:R2:W1:Y:S04]  /*60d0*/  @P1 LDS.128 R32, [R64+0x20] ;  /* 0x0000200040201984 */ /* 0x0004680000000c00 */
[----:B------:R2:W1:Y:S02]  /*60e0*/  @P1 LDS.128 R36, [R60+0x30] ;  /* 0x000030003c241984 */ /* 0x0004640000000c00 */
.L_x_98:
[----:B------:R-:W-:Y:S05]  /*60f0*/  BSYNC B1 ;  /* 0x0000000000017941 */ /* 0x000fea0003800000 */
.L_x_97:
[----:B-1----:R-:W-:Y:S04]  /*6100*/  SHF.R.U32.HI R2, RZ, 0x15, R25 ;  /* 0x00000015ff027819 */ /* 0x002fe80000011619 */
[----:B------:R-:W-:Y:S01]  /*6110*/  LOP3.LUT P1, RZ, R2, 0x3, R53, 0x48, !PT ;  /* 0x0000000302ff7812 */ /* 0x000fe20007824835 */
[----:B------:R-:W-:Y:S01]  /*6120*/  @!UPT UIADD3 URZ, UPT, UPT, URZ, URZ, URZ ;  /* 0x000000fffffff290 */ /* 0x000fe2000fffe0ff */
[----:B----4-:R-:W-:Y:S11]  /*6130*/  @P0 BRA `(.L_x_102) ;  /* 0x0000000000080947 */ /* 0x010ff60003800000 */
[----:B------:R-:W1:Y:S02]  /*6140*/  SYNCS.PHASECHK.TRANS64.TRYWAIT P0, [R70+URZ+0xb0], R0 ;  /* 0x0000b000460075a7 */ /* 0x000e6400080011ff */
[----:B-1----:R-:W-:Y:S05]  /*6150*/  @!P0 BRA `(.L_x_103) ;  /* 0x0000003000588947 */ /* 0x002fea0003800000 */
.L_x_102:
[----:B------:R-:W-:Y:S05]  /*6160*/  @!P1 BRA `(.L_x_104) ;  /* 0x0000000000409947 */ /* 0x000fea0003800000 */
[----:B------:R-:W4:Y:S01]  /*6170*/  LDCU.64 UR8, c[0x4][0x70] ;  /* 0x01000e00ff0877ac */ /* 0x000f220008000a00 */
[----:B------:R-:W-:Y:S01]  /*6180*/  MOV R3, 0x0 ;  /* 0x0000000000037802 */ /* 0x000fe20000000f00 */
[----:B------:R-:W-:Y:S02]  /*6190*/  HFMA2 R12, -RZ, RZ, 0, 5.9604644775390625e-08 ;  /* 0x00000001ff0c7431 */ /* 0x000fe400000001ff */
[----:B------:R-:W-:Y:S02]  /*61a0*/  IMAD.MOV.U32 R8, RZ, RZ, 0x192 ;  /* 0x00000192ff087424 */ /* 0x000fe400078e00ff */
[----:B------:R-:W-:Y:S01]  /*61b0*/  IMAD.MOV.U32 R13, RZ, RZ, RZ ;  /* 0x000000ffff0d7224 */ /* 0x000fe200078e00ff */
[----:B------:R-:W5:Y:S01]  /*61c0*/  LDCU.64 UR6, c[0x4][0x78] ;  /* 0x01000f00ff0677ac */ /* 0x000f620008000a00 */
[----:B------:R-:W1:Y:S01]  /*61d0*/  LDC.64 R2, c[0x4][R3] ;  /* 0x0100000003027b82 */ /* 0x000e620000000a00 */
[----:B------:R-:W2:Y:S01]  /*61e0*/  LDCU.64 UR4, c[0x4][0x10] ;  /* 0x01000200ff0477ac */ /* 0x000ea20008000a00 */
[----:B----4-:R-:W-:Y:S01]  /*61f0*/  MOV R5, UR9 ;  /* 0x0000000900057c02 */ /* 0x010fe20008000f00 */
[----:B------:R-:W-:Y:S01]  /*6200*/  IMAD.U32 R4, RZ, RZ, UR8 ;  /* 0x00000008ff047e24 */ /* 0x000fe2000f8e00ff */
[----:B-----5:R-:W-:Y:S01]  /*6210*/  MOV R7, UR7 ;  /* 0x0000000700077c02 */ /* 0x020fe20008000f00 */
[----:B------:R-:W-:Y:S01]  /*6220*/  IMAD.U32 R6, RZ, RZ, UR6 ;  /* 0x00000006ff067e24 */ /* 0x000fe2000f8e00ff */
[----:B--2---:R-:W-:Y:S01]  /*6230*/  MOV R11, UR5 ;  /* 0x00000005000b7c02 */ /* 0x004fe20008000f00 */
[----:B------:R-:W-:Y:S02]  /*6240*/  IMAD.U32 R10, RZ, RZ, UR4 ;  /* 0x00000004ff0a7e24 */ /* 0x000fe4000f8e00ff */
[----:B------:R-:W-:Y:S07]  /*6250*/  LEPC R20, `(.L_x_104) ;  /* 0x000000001014794e */ /* 0x000fee0000000000 */
[----:B-1-3--:R-:W-:Y:S05]  /*6260*/  CALL.ABS.NOINC R2 ;  /* 0x0000000002007343 */ /* 0x00afea0003c00000 */
.L_x_104:
[----:B------:R-:W-:Y:S01]  /*6270*/  LOP3.LUT R20, R44, 0xffffe000, RZ, 0xc0, !PT ;  /* 0xffffe0002c147812 */ /* 0x000fe200078ec0ff */
[----:B------:R-:W-:Y:S05]  /*6280*/  WARPSYNC.ALL ;  /* 0x0000000000007948 */ /* 0x000fea0003800000 */
[----:B------:R-:W-:Y:S01]  /*6290*/  R2UR UR4, R25 ;  /* 0x00000000190472ca */ /* 0x000fe200000e0000 */
[----:B------:R-:W-:Y:S01]  /*62a0*/  BSSY.RECONVERGENT B0, `(.L_x_105) ;  /* 0x0000058000007945 */ /* 0x000fe20003800200 */
[----:B------:R-:W-:Y:S11]  /*62b0*/  ISETP.NE.AND P0, PT, R68, RZ, PT ;  /* 0x000000ff4400720c */ /* 0x000ff60003f05270 */
[----:B------:R-:W1:Y:S02]  /*62c0*/  LDTM.x16 R4, tmem[UR4] ;  /* 0x00000004000479ee */ /* 0x000e640008240000 */
[C---:B-1-3--:R-:W-:Y:S01]  /*62d0*/  FMUL R0, R24.reuse, R4 ;  /* 0x0000000418007220 */ /* 0x04afe20000400000 */
[C---:B------:R-:W-:Y:S01]  /*62e0*/  FMUL R2, R24.reuse, R5 ;  /* 0x0000000518027220 */ /* 0x040fe20000400000 */
[C---:B------:R-:W-:Y:S01]  /*62f0*/  FMUL R4, R24.reuse, R8 ;  /* 0x0000000818047220 */ /* 0x040fe20000400000 */
[C---:B------:R-:W-:Y:S01]  /*6300*/  FMUL R5, R24.reuse, R9 ;  /* 0x0000000918057220 */ /* 0x040fe20000400000 */
[C---:B------:R-:W-:Y:S01]  /*6310*/  FMUL R8, R24.reuse, R12 ;  /* 0x0000000c18087220 */ /* 0x040fe20000400000 */
[C---:B------:R-:W-:Y:S01]  /*6320*/  FMUL R9, R24.reuse, R13 ;  /* 0x0000000d18097220 */ /* 0x040fe20000400000 */
[C---:B------:R-:W-:Y:S01]  /*6330*/  FMUL R12, R24.reuse, R16 ;  /* 0x00000010180c7220 */ /* 0x040fe20000400000 */
[----:B------:R-:W-:Y:S01]  /*6340*/  LOP3.LUT R16, R45, 0xffffe000, RZ, 0xc0, !PT ;  /* 0xffffe0002d107812 */ /* 0x000fe200078ec0ff */
[----:B------:R-:W-:Y:S01]  /*6350*/  FMUL R13, R24, R17 ;  /* 0x00000011180d7220 */ /* 0x000fe20000400000 */
[----:B------:R-:W-:Y:S01]  /*6360*/  LOP3.LUT R17, R46, 0xffffe000, RZ, 0xc0, !PT ;  /* 0xffffe0002e117812 */ /* 0x000fe200078ec0ff */
[----:B------:R-:W-:Y:S01]  /*6370*/  FFMA R28, R27, R20, R0 ;  /* 0x000000141b1c7223 */ /* 0x000fe20000000000 */
[----:B------:R-:W-:Y:S01]  /*6380*/  LOP3.LUT R0, R47, 0xffffe000, RZ, 0xc0, !PT ;  /* 0xffffe0002f007812 */ /* 0x000fe200078ec0ff */
[C---:B------:R-:W-:Y:S01]  /*6390*/  FMUL R3, R24.reuse, R6 ;  /* 0x0000000618037220 */ /* 0x040fe20000400000 */
[C---:B------:R-:W-:Y:S01]  /*63a0*/  FMUL R6, R24.reuse, R10 ;  /* 0x0000000a18067220 */ /* 0x040fe20000400000 */
[C---:B------:R-:W-:Y:S01]  /*63b0*/  FMUL R7, R24.reuse, R7 ;  /* 0x0000000718077220 */ /* 0x040fe20000400000 */
[----:B------:R-:W-:Y:S01]  /*63c0*/  F2FP.TF32.F32.PACK_B R28, R28 ;  /* 0x0000001cff1c723e */ /* 0x000fe200024050ff */
[C---:B------:R-:W-:Y:S01]  /*63d0*/  FMUL R10, R24.reuse, R14 ;  /* 0x0000000e180a7220 */ /* 0x040fe20000400000 */
[----:B------:R-:W-:Y:S01]  /*63e0*/  FMUL R14, R24, R18 ;  /* 0x00000012180e7220 */ /* 0x000fe20000400000 */
[----:B------:R-:W-:Y:S01]  /*63f0*/  LOP3.LUT R18, R40, 0xffffe000, RZ, 0xc0, !PT ;  /* 0xffffe00028127812 */ /* 0x000fe200078ec0ff */
[----:B------:R-:W-:Y:S01]  /*6400*/  FFMA R29, R27, R16, R2 ;  /* 0x000000101b1d7223 */ /* 0x000fe20000000002 */
[----:B------:R-:W-:Y:S01]  /*6410*/  LOP3.LUT R2, R41, 0xffffe000, RZ, 0xc0, !PT ;  /* 0xffffe00029027812 */ /* 0x000fe200078ec0ff */
[----:B------:R-:W-:Y:S01]  /*6420*/  FFMA R30, R27, R17, R3 ;  /* 0x000000111b1e7223 */ /* 0x000fe20000000003 */
[----:B------:R-:W-:Y:S01]  /*6430*/  LOP3.LUT R3, R43, 0xffffe000, RZ, 0xc0, !PT ;  /* 0xffffe0002b037812 */ /* 0x000fe200078ec0ff */
[C---:B------:R-:W-:Y:S01]  /*6440*/  FFMA R31, R27.reuse, R0, R7 ;  /* 0x000000001b1f7223 */ /* 0x040fe20000000007 */
[----:B------:R-:W-:Y:S01]  /*6450*/  LOP3.LUT R0, R42, 0xffffe000, RZ, 0xc0, !PT ;  /* 0xffffe0002a007812 */ /* 0x000fe200078ec0ff */
[C---:B------:R-:W-:Y:S01]  /*6460*/  FFMA R4, R27.reuse, R18, R4 ;  /* 0x000000121b047223 */ /* 0x040fe20000000004 */
[----:B------:R-:W-:Y:S01]  /*6470*/  F2FP.TF32.F32.PACK_B R29, R29 ;  /* 0x0000001dff1d723e */ /* 0x000fe200024050ff */
[C---:B------:R-:W-:Y:S01]  /*6480*/  FFMA R5, R27.reuse, R2, R5 ;  /* 0x000000021b057223 */ /* 0x040fe20000000005 */
[----:B------:R-:W-:Y:S01]  /*6490*/  FMUL R11, R24, R11 ;  /* 0x0000000b180b7220 */ /* 0x000fe20000400000 */
[----:B------:R-:W-:Y:S01]  /*64a0*/  F2FP.TF32.F32.PACK_B R30, R30 ;  /* 0x0000001eff1e723e */ /* 0x000fe200024050ff */
[C---:B------:R-:W-:Y:S01]  /*64b0*/  FFMA R6, R27.reuse, R0, R6 ;  /* 0x000000001b067223 */ /* 0x040fe20000000006 */
[----:B------:R-:W-:Y:S01]  /*64c0*/  F2FP.TF32.F32.PACK_B R31, R31 ;  /* 0x0000001fff1f723e */ /* 0x000fe200024050ff */
[----:B------:R-:W-:Y:S01]  /*64d0*/  FFMA R7, R27, R3, R11 ;  /* 0x000000031b077223 */ /* 0x000fe2000000000b */
[----:B------:R-:W-:Y:S01]  /*64e0*/  LOP3.LUT R2, R32, 0xffffe000, RZ, 0xc0, !PT ;  /* 0xffffe00020027812 */ /* 0x000fe200078ec0ff */
[----:B------:R-:W-:Y:S01]  /*64f0*/  FMUL R15, R24, R15 ;  /* 0x0000000f180f7220 */ /* 0x000fe20000400000 */
[----:B------:R-:W-:Y:S01]  /*6500*/  LOP3.LUT R16, R33, 0xffffe000, RZ, 0xc0, !PT ;  /* 0xffffe00021107812 */ /* 0x000fe200078ec0ff */
[----:B------:R1:W-:Y:S01]  /*6510*/  STS.128 [R66], R28 ;  /* 0x0000001c42007388 */ /* 0x0003e20000000c00 */
[----:B------:R-:W-:Y:S01]  /*6520*/  LOP3.LUT R0, R34, 0xffffe000, RZ, 0xc0, !PT ;  /* 0xffffe00022007812 */ /* 0x000fe200078ec0ff */
[----:B------:R-:W-:Y:S01]  /*6530*/  FFMA R8, R27, R2, R8 ;  /* 0x000000021b087223 */ /* 0x000fe20000000008 */
[----:B------:R-:W-:Y:S01]  /*6540*/  LOP3.LUT R2, R35, 0xffffe000, RZ, 0xc0, !PT ;  /* 0xffffe00023027812 */ /* 0x000fe200078ec0ff */
[C---:B------:R-:W-:Y:S01]  /*6550*/  FFMA R9, R27.reuse, R16, R9 ;  /* 0x000000101b097223 */ /* 0x040fe20000000009 */
[----:B------:R-:W-:Y:S01]  /*6560*/  F2FP.TF32.F32.PACK_B R4, R4 ;  /* 0x00000004ff04723e */ /* 0x000fe200024050ff */
[C---:B------:R-:W-:Y:S01]  /*6570*/  FFMA R10, R27.reuse, R0, R10 ;  /* 0x000000001b0a7223 */ /* 0x040fe2000000000a */
[----:B------:R-:W-:Y:S01]  /*6580*/  F2FP.TF32.F32.PACK_B R5, R5 ;  /* 0x00000005ff05723e */ /* 0x000fe200024050ff */
[----:B------:R-:W-:Y:S01]  /*6590*/  FFMA R11, R27, R2, R15 ;  /* 0x000000021b0b7223 */ /* 0x000fe2000000000f */
[----:B------:R-:W-:Y:S01]  /*65a0*/  F2FP.TF32.F32.PACK_B R6, R6 ;  /* 0x00000006ff06723e */ /* 0x000fe200024050ff */
[----:B------:R-:W-:Y:S01]  /*65b0*/  FMUL R19, R24, R19 ;  /* 0x0000001318137220 */ /* 0x000fe20000400000 */
[----:B------:R-:W-:Y:S02]  /*65c0*/  F2FP.TF32.F32.PACK_B R7, R7 ;  /* 0x00000007ff07723e */ /* 0x000fe400024050ff */
[----:B------:R-:W-:Y:S02]  /*65d0*/  LOP3.LUT R3, R36, 0xffffe000, RZ, 0xc0, !PT ;  /* 0xffffe00024037812 */ /* 0x000fe400078ec0ff */
[----:B------:R-:W-:Y:S01]  /*65e0*/  LOP3.LUT R0, R37, 0xffffe000, RZ, 0xc0, !PT ;  /* 0xffffe00025007812 */ /* 0x000fe200078ec0ff */
[----:B------:R1:W-:Y:S01]  /*65f0*/  STS.128 [R65+0x10], R4 ;  /* 0x0000100441007388 */ /* 0x0003e20000000c00 */
        /* <DEDUP_REMOVED lines=8> */
[----:B------:R-:W-:Y:S02]  /*6680*/  F2FP.TF32.F32.PACK_B R10, R10 ;  /* 0x0000000aff0a723e */ /* 0x000fe400024050ff */
[----:B------:R-:W-:Y:S02]  /*6690*/  F2FP.TF32.F32.PACK_B R11, R11 ;  /* 0x0000000bff0b723e */ /* 0x000fe400024050ff */
[----:B------:R-:W-:Y:S02]  /*66a0*/  F2FP.TF32.F32.PACK_B R12, R12 ;  /* 0x0000000cff0c723e */ /* 0x000fe400024050ff */
[----:B------:R-:W-:Y:S01]  /*66b0*/  F2FP.TF32.F32.PACK_B R13, R13 ;  /* 0x0000000dff0d723e */ /* 0x000fe200024050ff */
[----:B------:R1:W-:Y:S01]  /*66c0*/  STS.128 [R64+0x20], R8 ;  /* 0x0000200840007388 */ /* 0x0003e20000000c00 */
[----:B------:R-:W-:Y:S02]  /*66d0*/  F2FP.TF32.F32.PACK_B R14, R14 ;  /* 0x0000000eff0e723e */ /* 0x000fe400024050ff */
[----:B------:R-:W-:Y:S05]  /*66e0*/  F2FP.TF32.F32.PACK_B R15, R15 ;  /* 0x0000000fff0f723e */ /* 0x000fea00024050ff */
[----:B------:R1:W-:Y:S01]  /*66f0*/  STS.128 [R60+0x30], R12 ;  /* 0x0000300c3c007388 */ /* 0x0003e20000000c00 */
[----:B------:R-:W-:Y:S01]  /*6700*/  @!PT LDS RZ, [RZ] ;  /* 0x00000000fffff984 */ /* 0x000fe20000000800 */
[----:B------:R-:W-:Y:S01]  /*6710*/  @!PT LDS RZ, [RZ] ;  /* 0x00000000fffff984 */ /* 0x000fe20000000800 */
[----:B------:R-:W-:Y:S01]  /*6720*/  @!PT LDS RZ, [RZ] ;  /* 0x00000000fffff984 */ /* 0x000fe20000000800 */
[----:B------:R-:W-:Y:S01]  /*6730*/  @!PT LDS RZ, [RZ] ;  /* 0x00000000fffff984 */ /* 0x000fe20000000800 */
[----:B------:R3:W-:Y:S07]  /*6740*/  MEMBAR.ALL.CTA ;  /* 0x0000000000007992 */ /* 0x0007ee0000008000 */
[----:B---3--:R-:W3:Y:S02]  /*6750*/  FENCE.VIEW.ASYNC.S ;  /* 0x00000000000073c6 */ /* 0x008ee40000000000 */
[----:B---3--:R-:W-:Y:S06]  /*6760*/  BAR.SYNC.DEFER_BLOCKING 0x1, 0x80 ;  /* 0x0042000000007b1d */ /* 0x008fec0000010000 */
[----:B------:R-:W-:Y:S05]  /*6770*/  @P0 BRA `(.L_x_106) ;  /* 0x0000000000280947 */ /* 0x000fea0003800000 */
[----:B------:R-:W3:Y:S01]  /*6780*/  LDCU.64 UR6, c[0x0][0x348] ;  /* 0x00006900ff0677ac */ /* 0x000ee20008000a00 */
[----:B------:R-:W-:Y:S01]  /*6790*/  UIADD3 UR4, UPT, UPT, UR45, 0x200, URZ ;  /* 0x000002002d047890 */ /* 0x000fe2000fffe0ff */
[----:B------:R-:W-:Y:S05]  /*67a0*/  UMOV UR51, UR36 ;  /* 0x0000002400337c82 */ /* 0x000fea0008000000 */
[----:B------:R-:W-:Y:S04]  /*67b0*/  MOV R57, UR4 ;  /* 0x0000000400397c02 */ /* 0x000fe80008000f00 */
[----:B------:R-:W-:Y:S01]  /*67c0*/  R2UR UR48, R57 ;  /* 0x00000000393072ca */ /* 0x000fe200000e0000 */
[----:B---3--:R-:W-:Y:S04]  /*67d0*/  UIADD3 UR4, UP0, UPT, UR6, 0x680, URZ ;  /* 0x0000068006047890 */ /* 0x008fe8000ff1e0ff */
[----:B------:R-:W-:Y:S09]  /*67e0*/  UIADD3.X UR5, UPT, UPT, URZ, UR7, URZ, UP0, !UPT ;  /* 0x00000007ff057290 */ /* 0x000ff200087fe4ff */
[----:B------:R3:W-:Y:S01]  /*67f0*/  UTMASTG.3D [UR48], [UR4] ;  /* 0x00000030040073b5 */ /* 0x0007e20008010000 */
[----:B------:R0:W-:Y:S01]  /*6800*/  UTMACMDFLUSH ;  /* 0x00000000000079b7 */ /* 0x0001e20000000000 */
[----:B---3--:R-:W-:Y:S04]  /*6810*/  DEPBAR.LE SB0, 0x1 ;  /* 0x000080400000791a */ /* 0x008fe80000000000 */
.L_x_106:
[----:B------:R-:W-:Y:S05]  /*6820*/  BSYNC.RECONVERGENT B0 ;  /* 0x0000000000007941 */ /* 0x000fea0003800200 */
.L_x_105:
[----:B------:R-:W-:Y:S01]  /*6830*/  BAR.SYNC.DEFER_BLOCKING 0x1, 0x80 ;  /* 0x0042000000007b1d */ /* 0x000fe20000010000 */
[----:B------:R-:W-:Y:S01]  /*6840*/  ISETP.NE.AND P1, PT, R69, RZ, PT ;  /* 0x000000ff4500720c */ /* 0x000fe20003f25270 */
[----:B------:R-:W-:Y:S01]  /*6850*/  UISETP.NE.AND UP0, UPT, UR47, URZ, UPT ;  /* 0x000000ff2f00728c */ /* 0x000fe2000bf05270 */
[----:B------:R-:W-:Y:S11]  /*6860*/  LEA R2, R71, UR45, 0x3 ;  /* 0x0000002d47027c11 */ /* 0x000ff6000f8e18ff */
[----:B-1----:R-:W-:Y:S01]  /*6870*/  @P1 SHF.L.U32 R4, R63, 0x1f, RZ ;  /* 0x0000001f3f041819 */ /* 0x002fe200000006ff */
[----:B------:R-:W-:Y:S06]  /*6880*/  BRA.U !UP0, `(.L_x_107) ;  /* 0x0000000108247547 */ /* 0x000fec000b800000 */
[----:B------:R-:W1:Y:S01]  /*6890*/  S2R R0, SR_CgaCtaId ;  /* 0x0000000000007919 */ /* 0x000e620000008800 */
[----:B------:R-:W-:Y:S01]  /*68a0*/  IMAD.U32 R3, RZ, RZ, UR46 ;  /* 0x0000002eff037e24 */ /* 0x000fe2000f8e00ff */
[----:B------:R-:W-:Y:S04]  /*68b0*/  UIADD3 UR4, UPT, UPT, UR46, 0x1, URZ ;  /* 0x000000012e047890 */ /* 0x000fe8000fffe0ff */
[----:B------:R-:W-:Y:S01]  /*68c0*/  @P1 LEA R3, R3, UR45, 0x3 ;  /* 0x0000002d03031c11 */ /* 0x000fe2000f8e18ff */
[----:B------:R-:W-:Y:S04]  /*68d0*/  UISETP.NE.AND UP0, UPT, UR4, 0x4, UPT ;  /* 0x000000040400788c */ /* 0x000fe8000bf05270 */
[----:B------:R-:W-:Y:S01]  /*68e0*/  @P1 VIADD R3, R3, 0x60 ;  /* 0x0000006003031836 */ /* 0x000fe20000000000 */
[----:B------:R-:W-:Y:S04]  /*68f0*/  USEL UR46, UR4, URZ, UP0 ;  /* 0x000000ff042e7287 */ /* 0x000fe80008000000 */
[----:B-1----:R-:W-:Y:S04]  /*6900*/  @P1 PRMT R0, R0, 0x654, R3 ;  /* 0x0000065400001816 */ /* 0x002fe80000000003 */
[----:B------:R1:W-:Y:S04]  /*6910*/  @P1 SYNCS.ARRIVE.TRANS64.RED.A1T0 RZ, [R0+URZ], RZ ;  /* 0x000000ff00ff19a7 */ /* 0x0003e800081004ff */
.L_x_107:
[----:B------:R-:W3:Y:S01]  /*6920*/  @P1 SYNCS.PHASECHK.TRANS64.TRYWAIT P0, [R2+URZ+0x40], R4 ;  /* 0x00004004020015a7 */ /* 0x000ee200080011ff */
[----:B------:R-:W-:Y:S01]  /*6930*/  BSSY B1, `(.L_x_108) ;  /* 0x0000016000017945 */ /* 0x000fe20003800000 */
[----:B---3--:R-:W-:Y:S03]  /*6940*/  @P1 SEL R72, RZ, 0x1, !P0 ;  /* 0x00000001ff481807 */ /* 0x008fe60004000000 */
[----:B------:R-:W-:Y:S05]  /*6950*/  @!P1 BRA `(.L_x_109) ;  /* 0x00000000004c9947 */ /* 0x000fea0003800000 */
[----:B------:R-:W-:Y:S01]  /*6960*/  ISETP.NE.AND P0, PT, R72, RZ, PT ;  /* 0x000000ff4800720c */ /* 0x000fe20003f05270 */
[----:B------:R-:W-:Y:S01]  /*6970*/  BSSY B0, `(.L_x_110) ;  /* 0x000000b000007945 */ /* 0x000fe20003800000 */
[----:B------:R-:W-:Y:S11]  /*6980*/  ISETP.NE.AND P1, PT, R73, RZ, PT ;  /* 0x000000ff4900720c */ /* 0x000ff60003f25270 */
[----:B------:R-:W-:Y:S02]  /*6990*/  @!UPT UIADD3 URZ, UPT, UPT, URZ, URZ, URZ ;  /* 0x000000fffffff290 */ /* 0x000fe4000fffe0ff */
[C---:B------:R-:W-:Y:S01]  /*69a0*/  @P1 IMAD R6, R71.reuse, 0x2000, R66 ;  /* 0x0000200047061824 */ /* 0x040fe200078e0242 */
[C---:B------:R-:W-:Y:S01]  /*69b0*/  @P1 LEA R4, R71.reuse, R64, 0xd ;  /* 0x0000004047041211 */ /* 0x040fe200078e68ff */
[C---:B------:R-:W-:Y:S02]  /*69c0*/  @P1 IMAD R5, R71.reuse, 0x2000, R65 ;  /* 0x0000200047051824 */ /* 0x040fe400078e0241 */
[----:B------:R-:W-:Y:S01]  /*69d0*/  @P1 IMAD R3, R71, 0x2000, R60 ;  /* 0x0000200047031824 */ /* 0x000fe200078e023c */
[----:B------:R-:W-:Y:S06]  /*69e0*/  @P0 BRA `(.L_x_111) ;  /* 0x00000000000c0947 */ /* 0x000fec0003800000 */
[----:B-1----:R-:W-:Y:S04]  /*69f0*/  SHF.L.U32 R0, R63, 0x1f, RZ ;  /* 0x0000001f3f007819 */ /* 0x002fe800000006ff */
[----:B------:R-:W1:Y:S02]  /*6a00*/  SYNCS.PHASECHK.TRANS64.TRYWAIT P0, [R2+URZ+0x40], R0 ;  /* 0x00004000020075a7 */ /* 0x000e6400080011ff */
[----:B-1----:R-:W-:Y:S05]  /*6a10*/  @!P0 BRA `(.L_x_112) ;  /* 0x00000028003c8947 */ /* 0x002fea0003800000 */
.L_x_111:
[----:B------:R-:W-:Y:S05]  /*6a20*/  BSYNC B0 ;  /* 0x0000000000007941 */ /* 0x000fea0003800000 */
.L_x_110:
[----:B------:R-:W-:Y:S02]  /*6a30*/  ISETP.NE.AND P0, PT, R73, RZ, PT ;  /* 0x000000ff4900720c */ /* 0x000fe40003f05270 */
[----:B------:R-:W-:Y:S11]  /*6a40*/  IADD3 R71, PT, PT, R71, 0x1, RZ ;  /* 0x0000000147477810 */ /* 0x000ff60007ffe0ff */
[----:B------:R3:W4:Y:S04]  /*6a50*/  @P0 LDS.128 R44, [R6] ;  /* 0x00000000062c0984 */ /* 0x0007280000000c00 */
[----:B------:R3:W1:Y:S04]  /*6a60*/  @P0 LDS.128 R40, [R5+0x10] ;  /* 0x0000100005280984 */ /* 0x0006680000000c00 */
[----:B------:R3:W1:Y:S04]  /*6a70*/  @P0 LDS.128 R32, [R4+0x20] ;  /* 0x0000200004200984 */ /* 0x0006680000000c00 */
[----:B------:R3:W1:Y:S02]  /*6a80*/  @P0 LDS.128 R36, [R3+0x30] ;  /* 0x0000300003240984 */ /* 0x0006640000000c00 */
.L_x_109:
[----:B------:R-:W-:Y:S05]  /*6a90*/  BSYNC B1 ;  /* 0x0000000000017941 */ /* 0x000fea0003800000 */
.L_x_108:
[----:B-1----:R-:W-:Y:S05]  /*6aa0*/  VIADD R0, R25, 0x10 ;  /* 0x0000001019007836 */ /* 0x002fea0000000000 */
[----:B------:R-:W-:Y:S04]  /*6ab0*/  SHF.R.U32.HI R0, RZ, 0x15, R0 ;  /* 0x00000015ff007819 */ /* 0x000fe80000011600 */
[----:B------:R-:W-:Y:S11]  /*6ac0*/  LOP3.LUT P0, RZ, R0, 0x3, R53, 0x48, !PT ;  /* 0x0000000300ff7812 */ /* 0x000ff60007804835 */
[----:B------:R-:W-:Y:S02]  /*6ad0*/  @!UPT UIADD3 URZ, UPT, UPT, URZ, URZ, URZ ;  /* 0x000000fffffff290 */ /* 0x000fe4000fffe0ff */
[----:B------:R-:W-:Y:S05]  /*6ae0*/  @!P0 BRA `(.L_x_113) ;  /* 0x0000000000408947 */ /* 0x000fea0003800000 */
[----:B------:R-:W1:Y:S01]  /*6af0*/  LDCU.64 UR8, c[0x4][0x70] ;  /* 0x01000e00ff0877ac */ /* 0x000e620008000a00 */
[----:B---3--:R-:W-:Y:S01]  /*6b00*/  MOV R3, 0x0 ;  /* 0x0000000000037802 */ /* 0x008fe20000000f00 */
[----:B------:R-:W-:Y:S02]  /*6b10*/  HFMA2 R12, -RZ, RZ, 0, 5.9604644775390625e-08 ;  /* 0x00000001ff0c7431 */ /* 0x000fe400000001ff */
[----:B------:R-:W-:Y:S02]  /*6b20*/  IMAD.MOV.U32 R8, RZ, RZ, 0x192 ;  /* 0x00000192ff087424 */ /* 0x000fe400078e00ff */
[----:B------:R-:W-:Y:S01]  /*6b30*/  IMAD.MOV.U32 R13, RZ, RZ, RZ ;  /* 0x000000ffff0d7224 */ /* 0x000fe200078e00ff */
[----:B------:R-:W3:Y:S01]  /*6b40*/  LDCU.64 UR6, c[0x4][0x78] ;  /* 0x01000f00ff0677ac */ /* 0x000ee20008000a00 */
[----:B------:R-:W2:Y:S01]  /*6b50*/  LDC.64 R2, c[0x4][R3] ;  /* 0x0100000003027b82 */ /* 0x000ea20000000a00 */
[----:B------:R-:W5:Y:S01]  /*6b60*/  LDCU.64 UR4, c[0x4][0x10] ;  /* 0x01000200ff0477ac */ /* 0x000f620008000a00 */
[----:B-1----:R-:W-:Y:S01]  /*6b70*/  MOV R5, UR9 ;  /* 0x0000000900057c02 */ /* 0x002fe20008000f00 */
[----:B------:R-:W-:Y:S01]  /*6b80*/  IMAD.U32 R4, RZ, RZ, UR8 ;  /* 0x00000008ff047e24 */ /* 0x000fe2000f8e00ff */
[----:B---3--:R-:W-:Y:S01]  /*6b90*/  MOV R7, UR7 ;  /* 0x0000000700077c02 */ /* 0x008fe20008000f00 */
[----:B------:R-:W-:Y:S01]  /*6ba0*/  IMAD.U32 R6, RZ, RZ, UR6 ;  /* 0x00000006ff067e24 */ /* 0x000fe2000f8e00ff */
[----:B-----5:R-:W-:Y:S01]  /*6bb0*/  MOV R11, UR5 ;  /* 0x00000005000b7c02 */ /* 0x020fe20008000f00 */
[----:B------:R-:W-:Y:S02]  /*6bc0*/  IMAD.U32 R10, RZ, RZ, UR4 ;  /* 0x00000004ff0a7e24 */ /* 0x000fe4000f8e00ff */
[----:B------:R-:W-:Y:S07]  /*6bd0*/  LEPC R20, `(.L_x_113) ;  /* 0x000000001014794e */ /* 0x000fee0000000000 */
[----:B--2-4-:R-:W-:Y:S05]  /*6be0*/  CALL.ABS.NOINC R2 ;  /* 0x0000000002007343 */ /* 0x014fea0003c00000 */
.L_x_113:
[----:B---34-:R-:W-:Y:S01]  /*6bf0*/  LOP3.LUT R3, R44, 0xffffe000, RZ, 0xc0, !PT ;  /* 0xffffe0002c037812 */ /* 0x018fe200078ec0ff */
[----:B------:R-:W-:Y:S05]  /*6c00*/  WARPSYNC.ALL ;  /* 0x0000000000007948 */ /* 0x000fea0003800000 */
[----:B------:R-:W-:Y:S01]  /*6c10*/  R2UR UR4, R25 ;  /* 0x00000000190472ca */ /* 0x000fe200000e0000 */
[----:B------:R-:W1:Y:S01]  /*6c20*/  S2R R74, SR_CgaCtaId ;  /* 0x00000000004a7919 */ /* 0x000e620000008800 */
[----:B------:R-:W-:Y:S01]  /*6c30*/  LOP3.LUT R20, R40, 0xffffe000, RZ, 0xc0, !PT ;  /* 0xffffe00028147812 */ /* 0x000fe200078ec0ff */
[----:B------:R-:W-:Y:S01]  /*6c40*/  BSSY.RECONVERGENT B0, `(.L_x_114) ;  /* 0x000005e000007945 */ /* 0x000fe20003800200 */
[----:B------:R-:W-:Y:S02]  /*6c50*/  ISETP.NE.AND P6, PT, R69, RZ, PT ;  /* 0x000000ff4500720c */ /* 0x000fe40003fc5270 */
[----:B------:R-:W-:Y:S07]  /*6c60*/  ISETP.NE.AND P0, PT, R68, RZ, PT ;  /* 0x000000ff4400720c */ /* 0x000fee0003f05270 */
[----:B------:R-:W3:Y:S02]  /*6c70*/  LDTM.x16 R4, tmem[UR4+0x10] ;  /* 0x00001004000479ee */ /* 0x000ee40008240000 */
[C---:B---3--:R-:W-:Y:S01]  /*6c80*/  FMUL R0, R24.reuse, R4 ;  /* 0x0000000418007220 */ /* 0x048fe20000400000 */
[----:B------:R-:W-:Y:S01]  /*6c90*/  LOP3.LUT R4, R45, 0xffffe000, RZ, 0xc0, !PT ;  /* 0xffffe0002d047812 */ /* 0x000fe200078ec0ff */
[C---:B------:R-:W-:Y:S01]  /*6ca0*/  FMUL R2, R24.reuse, R5 ;  /* 0x0000000518027220 */ /* 0x040fe20000400000 */
[----:B------:R-:W-:Y:S01]  /*6cb0*/  FMUL R5, R24, R12 ;  /* 0x0000000c18057220 */ /* 0x000fe20000400000 */
[C---:B------:R-:W-:Y:S01]  /*6cc0*/  FFMA R28, R27.reuse, R3, R0 ;  /* 0x000000031b1c7223 */ /* 0x040fe20000000000 */
[----:B------:R-:W-:Y:S01]  /*6cd0*/  LOP3.LUT R3, R46, 0xffffe000, RZ, 0xc0, !PT ;  /* 0xffffe0002e037812 */ /* 0x000fe200078ec0ff */
[----:B------:R-:W-:Y:S01]  /*6ce0*/  FFMA R29, R27, R4, R2 ;  /* 0x000000041b1d7223 */ /* 0x000fe20000000002 */
[----:B------:R-:W-:Y:S01]  /*6cf0*/  LOP3.LUT R4, R47, 0xffffe000, RZ, 0xc0, !PT ;  /* 0xffffe0002f047812 */ /* 0x000fe200078ec0ff */
[C---:B------:R-:W-:Y:S01]  /*6d00*/  FMUL R0, R24.reuse, R6 ;  /* 0x0000000618007220 */ /* 0x040fe20000400000 */
[----:B------:R-:W-:Y:S01]  /*6d10*/  F2FP.TF32.F32.PACK_B R28, R28 ;  /* 0x0000001cff1c723e */ /* 0x000fe200024050ff */
[C---:B------:R-:W-:Y:S01]  /*6d20*/  FMUL R2, R24.reuse, R7 ;  /* 0x0000000718027220 */ /* 0x040fe20000400000 */
[----:B------:R-:W-:Y:S01]  /*6d30*/  F2FP.TF32.F32.PACK_B R29, R29 ;  /* 0x0000001dff1d723e */ /* 0x000fe200024050ff */
[C---:B------:R-:W-:Y:S01]  /*6d40*/  FFMA R30, R27.reuse, R3, R0 ;  /* 0x000000031b1e7223 */ /* 0x040fe20000000000 */
[C---:B------:R-:W-:Y:S01]  /*6d50*/  FMUL R0, R24.reuse, R8 ;  /* 0x0000000818007220 */ /* 0x040fe20000400000 */
[----:B------:R-:W-:Y:S01]  /*6d60*/  FFMA R31, R27, R4, R2 ;  /* 0x000000041b1f7223 */ /* 0x000fe20000000002 */
[C---:B------:R-:W-:Y:S01]  /*6d70*/  FMUL R6, R24.reuse, R13 ;  /* 0x0000000d18067220 */ /* 0x040fe20000400000 */
[----:B------:R-:W-:Y:S01]  /*6d80*/  LOP3.LUT R13, R41, 0xffffe000, RZ, 0xc0, !PT ;  /* 0xffffe000290d7812 */ /* 0x000fe200078ec0ff */
[C---:B------:R-:W-:Y:S01]  /*6d90*/  FMUL R2, R24.reuse, R9 ;  /* 0x0000000918027220 */ /* 0x040fe20000400000 */
[----:B------:R-:W-:Y:S01]  /*6da0*/  F2FP.TF32.F32.PACK_B R30, R30 ;  /* 0x0000001eff1e723e */ /* 0x000fe200024050ff */
[----:B------:R-:W-:Y:S01]  /*6db0*/  FMUL R9, R24, R16 ;  /* 0x0000001018097220 */ /* 0x000fe20000400000 */
[----:B------:R-:W-:Y:S01]  /*6dc0*/  F2FP.TF32.F32.PACK_B R31, R31 ;  /* 0x0000001fff1f723e */ /* 0x000fe200024050ff */
[----:B------:R-:W-:Y:S01]  /*6dd0*/  FFMA R16, R27, R20, R0 ;  /* 0x000000141b107223 */ /* 0x000fe20000000000 */
[----:B------:R-:W-:Y:S01]  /*6de0*/  LOP3.LUT R0, R42, 0xffffe000, RZ, 0xc0, !PT ;  /* 0xffffe0002a007812 */ /* 0x000fe200078ec0ff */
[C---:B------:R-:W-:Y:S01]  /*6df0*/  FMUL R3, R24.reuse, R10 ;  /* 0x0000000a18037220 */ /* 0x040fe20000400000 */
[C---:B------:R-:W-:Y:S01]  /*6e00*/  FMUL R7, R24.reuse, R14 ;  /* 0x0000000e18077220 */ /* 0x040fe20000400000 */
[----:B------:R-:W-:Y:S01]  /*6e10*/  LOP3.LUT R14, R43, 0xffffe000, RZ, 0xc0, !PT ;  /* 0xffffe0002b0e7812 */ /* 0x000fe200078ec0ff */
[----:B------:R-:W-:Y:S01]  /*6e20*/  FMUL R10, R24, R17 ;  /* 0x00000011180a7220 */ /* 0x000fe20000400000 */
[----:B------:R-:W-:Y:S01]  /*6e30*/  F2FP.TF32.F32.PACK_B R16, R16 ;  /* 0x00000010ff10723e */ /* 0x000fe200024050ff */
[----:B------:R-:W-:Y:S01]  /*6e40*/  FFMA R17, R27, R13, R2 ;  /* 0x0000000d1b117223 */ /* 0x000fe20000000002 */
[----:B------:R-:W-:Y:S01]  /*6e50*/  LOP3.LUT R2, R32, 0xffffe000, RZ, 0xc0, !PT ;  /* 0xffffe00020027812 */ /* 0x000fe200078ec0ff */
[----:B------:R-:W-:Y:S01]  /*6e60*/  STS.128 [R66+0x2000], R28 ;  /* 0x0020001c42007388 */ /* 0x000fe20000000c00 */
[----:B------:R-:W-:Y:S01]  /*6e70*/  LOP3.LUT R13, R39, 0xffffe000, RZ, 0xc0, !PT ;  /* 0xffffe000270d7812 */ /* 0x000fe200078ec0ff */
[C---:B------:R-:W-:Y:S01]  /*6e80*/  FMUL R4, R24.reuse, R11 ;  /* 0x0000000b18047220 */ /* 0x040fe20000400000 */
[----:B------:R-:W-:Y:S01]  /*6e90*/  F2FP.TF32.F32.PACK_B R17, R17 ;  /* 0x00000011ff11723e */ /* 0x000fe200024050ff */
[C---:B------:R-:W-:Y:S01]  /*6ea0*/  FMUL R11, R24.reuse, R18 ;  /* 0x00000012180b7220 */ /* 0x040fe20000400000 */
[----:B------:R-:W-:Y:S01]  /*6eb0*/  FFMA R18, R27, R0, R3 ;  /* 0x000000001b127223 */ /* 0x000fe20000000003 */
[----:B------:R-:W-:Y:S01]  /*6ec0*/  LOP3.LUT R0, R33, 0xffffe000, RZ, 0xc0, !PT ;  /* 0xffffe00021007812 */ /* 0x000fe200078ec0ff */
[----:B------:R-:W-:Y:S01]  /*6ed0*/  FMUL R12, R24, R19 ;  /* 0x00000013180c7220 */ /* 0x000fe20000400000 */
[----:B------:R-:W-:Y:S01]  /*6ee0*/  LOP3.LUT R3, R34, 0xffffe000, RZ, 0xc0, !PT ;  /* 0xffffe00022037812 */ /* 0x000fe200078ec0ff */
[C---:B------:R-:W-:Y:S01]  /*6ef0*/  FFMA R19, R27.reuse, R14, R4 ;  /* 0x0000000e1b137223 */ /* 0x040fe20000000004 */
[----:B------:R-:W-:Y:S01]  /*6f00*/  FFMA R4, R27, R2, R5 ;  /* 0x000000021b047223 */ /* 0x000fe20000000005 */
[----:B------:R-:W-:Y:S01]  /*6f10*/  LOP3.LUT R2, R35, 0xffffe000, RZ, 0xc0, !PT ;  /* 0xffffe00023027812 */ /* 0x000fe200078ec0ff */
[----:B------:R-:W-:Y:S01]  /*6f20*/  FMUL R8, R24, R15 ;  /* 0x0000000f18087220 */ /* 0x000fe20000400000 */
[----:B------:R-:W-:Y:S01]  /*6f30*/  F2FP.TF32.F32.PACK_B R18, R18 ;  /* 0x00000012ff12723e */ /* 0x000fe200024050ff */
[C---:B------:R-:W-:Y:S01]  /*6f40*/  FFMA R5, R27.reuse, R0, R6 ;  /* 0x000000001b057223 */ /* 0x040fe20000000006 */
[----:B------:R-:W-:Y:S01]  /*6f50*/  F2FP.TF32.F32.PACK_B R19, R19 ;  /* 0x00000013ff13723e */ /* 0x000fe200024050ff */
[C---:B------:R-:W-:Y:S01]  /*6f60*/  FFMA R6, R27.reuse, R3, R7 ;  /* 0x000000031b067223 */ /* 0x040fe20000000007 */
[----:B------:R-:W-:Y:S01]  /*6f70*/  FFMA R7, R27, R2, R8 ;  /* 0x000000021b077223 */ /* 0x000fe20000000008 */
[----:B------:R-:W-:Y:S02]  /*6f80*/  LOP3.LUT R0, R36, 0xffffe000, RZ, 0xc0, !PT ;  /* 0xffffe00024007812 */ /* 0x000fe400078ec0ff */
[----:B------:R-:W-:Y:S01]  /*6f90*/  STS.128 [R65+0x2010], R16 ;  /* 0x0020101041007388 */ /* 0x000fe20000000c00 */
[----:B------:R-:W-:Y:S02]  /*6fa0*/  LOP3.LUT R2, R37, 0xffffe000, RZ, 0xc0, !PT ;  /* 0xffffe00025027812 */ /* 0x000fe400078ec0ff */
[----:B------:R-:W-:Y:S01]  /*6fb0*/  LOP3.LUT R3, R38, 0xffffe000, RZ, 0xc0, !PT ;  /* 0xffffe00026037812 */ /* 0x000fe200078ec0ff */
[C---:B------:R-:W-:Y:S01]  /*6fc0*/  FFMA R8, R27.reuse, R0, R9 ;  /* 0x000000001b087223 */ /* 0x040fe20000000009 */
[----:B------:R-:W-:Y:S01]  /*6fd0*/  F2FP.TF32.F32.PACK_B R4, R4 ;  /* 0x00000004ff04723e */ /* 0x000fe200024050ff */
[C---:B------:R-:W-:Y:S01]  /*6fe0*/  FFMA R9, R27.reuse, R2, R10 ;  /* 0x000000021b097223 */ /* 0x040fe2000000000a */
[----:B------:R-:W-:Y:S01]  /*6ff0*/  F2FP.TF32.F32.PACK_B R5, R5 ;  /* 0x00000005ff05723e */ /* 0x000fe200024050ff */
[C---:B------:R-:W-:Y:S01]  /*7000*/  FFMA R10, R27.reuse, R3, R11 ;  /* 0x000000031b0a7223 */ /* 0x040fe2000000000b */
[----:B------:R-:W-:Y:S01]  /*7010*/  F2FP.TF32.F32.PACK_B R6, R6 ;  /* 0x00000006ff06723e */ /* 0x000fe200024050ff */
[----:B------:R-:W-:Y:S01]  /*7020*/  FFMA R11, R27, R13, R12 ;  /* 0x0000000d1b0b7223 */ /* 0x000fe2000000000c */
[----:B------:R-:W-:Y:S01]  /*7030*/  F2FP.TF32.F32.PACK_B R7, R7 ;  /* 0x00000007ff07723e */ /* 0x000fe200024050ff */
[----:B------:R-:W-:Y:S01]  /*7040*/  IMAD.U32 R0, RZ, RZ, UR46 ;  /* 0x0000002eff007e24 */ /* 0x000fe2000f8e00ff */
[----:B------:R-:W-:Y:S02]  /*7050*/  F2FP.TF32.F32.PACK_B R8, R8 ;  /* 0x00000008ff08723e */ /* 0x000fe400024050ff */
[----:B------:R-:W-:Y:S01]  /*7060*/  F2FP.TF32.F32.PACK_B R9, R9 ;  /* 0x00000009ff09723e */ /* 0x000fe200024050ff */
[----:B------:R3:W-:Y:S01]  /*7070*/  STS.128 [R64+0x2020], R4 ;  /* 0x0020200440007388 */ /* 0x0007e20000000c00 */
[----:B------:R-:W-:Y:S02]  /*7080*/  F2FP.TF32.F32.PACK_B R10, R10 ;  /* 0x0000000aff0a723e */ /* 0x000fe400024050ff */
[----:B------:R-:W-:Y:S02]  /*7090*/  F2FP.TF32.F32.PACK_B R11, R11 ;  /* 0x0000000bff0b723e */ /* 0x000fe400024050ff */
[----:B------:R-:W-:Y:S02]  /*70a0*/  @P6 LEA R0, R0, UR45, 0x3 ;  /* 0x0000002d00006c11 */ /* 0x000fe4000f8e18ff */
[----:B------:R-:W-:Y:S01]  /*70b0*/  @P6 SHF.L.U32 R2, R63, 0x1f, RZ ;  /* 0x0000001f3f026819 */ /* 0x000fe200000006ff */
[----:B------:R4:W-:Y:S02]  /*70c0*/  STS.128 [R60+0x2030], R8 ;  /* 0x002030083c007388 */ /* 0x0009e40000000c00 */
[----:B------:R-:W-:Y:S05]  /*70d0*/  @P6 VIADD R0, R0, 0x60 ;  /* 0x0000006000006836 */ /* 0x000fea0000000000 */
[----:B-1----:R-:W-:Y:S01]  /*70e0*/  @P6 PRMT R0, R74, 0x654, R0 ;  /* 0x000006544a006816 */ /* 0x002fe20000000000 */
[----:B------:R-:W-:Y:S01]  /*70f0*/  @!PT LDS RZ, [RZ] ;  /* 0x00000000fffff984 */ /* 0x000fe20000000800 */
[----:B------:R-:W-:Y:S01]  /*7100*/  @!PT LDS RZ, [RZ] ;  /* 0x00000000fffff984 */ /* 0x000fe20000000800 */
[----:B------:R-:W-:Y:S01]  /*7110*/  @!PT LDS RZ, [RZ] ;  /* 0x00000000fffff984 */ /* 0x000fe20000000800 */
[----:B------:R-:W-:Y:S01]  /*7120*/  @!PT LDS RZ, [RZ] ;  /* 0x00000000fffff984 */ /* 0x000fe20000000800 */
[----:B------:R1:W-:Y:S06]  /*7130*/  MEMBAR.ALL.CTA ;  /* 0x0000000000007992 */ /* 0x0003ec0000008000 */
[----:B-1----:R-:W1:Y:S01]  /*7140*/  FENCE.VIEW.ASYNC.S ;  /* 0x00000000000073c6 */ /* 0x002e620000000000 */
[----:B---3--:R-:W-:Y:S01]  /*7150*/  LEA R6, R71, UR45, 0x3 ;  /* 0x0000002d47067c11 */ /* 0x008fe2000f8e18ff */
[----:B-1----:R-:W-:Y:S06]  /*7160*/  BAR.SYNC.DEFER_BLOCKING 0x1, 0x80 ;  /* 0x0042000000007b1d */ /* 0x002fec0000010000 */
[----:B------:R-:W-:Y:S05]  /*7170*/  @P0 BRA `(.L_x_115) ;  /* 0x0000000000280947 */ /* 0x000fea0003800000 */
[----:B------:R-:W1:Y:S01]  /*7180*/  LDCU.64 UR6, c[0x0][0x348] ;  /* 0x00006900ff0677ac */ /* 0x000e620008000a00 */
[----:B------:R-:W-:Y:S02]  /*7190*/  UIADD3 UR9, UPT, UPT, UR49, 0x10, URZ ;  /* 0x0000001031097890 */ /* 0x000fe4000fffe0ff */
[----:B------:R-:W-:Y:S01]  /*71a0*/  UIADD3 UR8, UPT, UPT, UR45, 0x2200, URZ ;  /* 0x000022002d087890 */ /* 0x000fe2000fffe0ff */
[----:B------:R-:W-:Y:S01]  /*71b0*/  UMOV UR10, UR50 ;  /* 0x00000032000a7c82 */ /* 0x000fe20008000000 */
[----:B------:R-:W-:Y:S01]  /*71c0*/  UMOV UR11, UR36 ;  /* 0x00000024000b7c82 */ /* 0x000fe20008000000 */
[----:B-1----:R-:W-:Y:S04]  /*71d0*/  UIADD3 UR4, UP0, UPT, UR6, 0x680, URZ ;  /* 0x0000068006047890 */ /* 0x002fe8000ff1e0ff */
[----:B------:R-:W-:Y:S09]  /*71e0*/  UIADD3.X UR5, UPT, UPT, URZ, UR7, URZ, UP0, !UPT ;  /* 0x00000007ff057290 */ /* 0x000ff200087fe4ff */
[----:B------:R1:W-:Y:S01]  /*71f0*/  UTMASTG.3D [UR8], [UR4] ;  /* 0x00000008040073b5 */ /* 0x0003e20008010000 */
[----:B------:R0:W-:Y:S01]  /*7200*/  UTMACMDFLUSH ;  /* 0x00000000000079b7 */ /* 0x0001e20000000000 */
[----:B-1----:R-:W-:Y:S04]  /*7210*/  DEPBAR.LE SB0, 0x1 ;  /* 0x000080400000791a */ /* 0x002fe80000000000 */
.L_x_115:
[----:B------:R-:W-:Y:S05]  /*7220*/  BSYNC.RECONVERGENT B0 ;  /* 0x0000000000007941 */ /* 0x000fea0003800200 */
.L_x_114:
[----:B------:R-:W-:Y:S01]  /*7230*/  BAR.SYNC.DEFER_BLOCKING 0x1, 0x80 ;  /* 0x0042000000007b1d */ /* 0x000fe20000010000 */
[----:B------:R-:W-:Y:S04]  /*7240*/  UIADD3 UR4, UPT, UPT, UR46, 0x1, URZ ;  /* 0x000000012e047890 */ /* 0x000fe8000fffe0ff */
[----:B------:R-:W-:Y:S04]  /*7250*/  UISETP.NE.AND UP0, UPT, UR4, 0x4, UPT ;  /* 0x000000040400788c */ /* 0x000fe8000bf05270 */
[----:B------:R-:W-:Y:S01]  /*7260*/  USEL UR44, UR4, URZ, UP0 ;  /* 0x000000ff042c7287 */ /* 0x000fe20008000000 */
[----:B------:R1:W-:Y:S01]  /*7270*/  @P6 SYNCS.ARRIVE.TRANS64.RED.A1T0 RZ, [R0+URZ], RZ ;  /* 0x000000ff00ff69a7 */ /* 0x0003e200081004ff */
[----:B------:R-:W-:Y:S01]  /*7280*/  BSSY B1, `(.L_x_116) ;  /* 0x0000017000017945 */ /* 0x000fe20003800000 */
[----:B------:R-:W3:Y:S02]  /*7290*/  @P6 SYNCS.PHASECHK.TRANS64.TRYWAIT P0, [R6+URZ+0x40], R2 ;  /* 0x00004002060065a7 */ /* 0x000ee400080011ff */
[----:B---3--:R-:W-:Y:S01]  /*72a0*/  @P6 SEL R72, RZ, 0x1, !P0 ;  /* 0x00000001ff486807 */ /* 0x008fe20004000000 */
[----:B-1----:R-:W-:Y:S06]  /*72b0*/  @!P6 BRA `(.L_x_117) ;  /* 0x00000000004ce947 */ /* 0x002fec0003800000 */
        /* <DEDUP_REMOVED lines=9> */
[----:B------:R-:W-:Y:S04]  /*7350*/  SHF.L.U32 R5, R63, 0x1f, RZ ;  /* 0x0000001f3f057819 */ /* 0x000fe800000006ff */
[----:B------:R-:W1:Y:S02]  /*7360*/  SYNCS.PHASECHK.TRANS64.TRYWAIT P0, [R6+URZ+0x40], R5 ;  /* 0x00004005060075a7 */ /* 0x000e6400080011ff */
[----:B-1----:R-:W-:Y:S05]  /*7370*/  @!P0 BRA `(.L_x_120) ;  /* 0x0000001c00f88947 */ /* 0x002fea0003800000 */
.L_x_119:
[----:B------:R-:W-:Y:S05]  /*7380*/  BSYNC B0 ;  /* 0x0000000000007941 */ /* 0x000fea0003800000 */
.L_x_118:
[----:B------:R-:W-:Y:S02]  /*7390*/  ISETP.NE.AND P0, PT, R73, RZ, PT ;  /* 0x000000ff4900720c */ /* 0x000fe40003f05270 */
[----:B------:R-:W-:Y:S11]  /*73a0*/  IADD3 R71, PT, PT, R71, 0x1, RZ ;  /* 0x0000000147477810 */ /* 0x000ff60007ffe0ff */
[----:B------:R3:W1:Y:S04]  /*73b0*/  @P0 LDS.128 R44, [R4] ;  /* 0x00000000042c0984 */ /* 0x0006680000000c00 */
[----:B------:R3:W1:Y:S04]  /*73c0*/  @P0 LDS.128 R40, [R3+0x10] ;  /* 0x0000100003280984 */ /* 0x0006680000000c00 */
[----:B------:R3:W1:Y:S04]  /*73d0*/  @P0 LDS.128 R32, [R2+0x20] ;  /* 0x0000200002200984 */ /* 0x0006680000000c00 */
[----:B------:R3:W1:Y:S02]  /*73e0*/  @P0 LDS.128 R36, [R0+0x30] ;  /* 0x0000300000240984 */ /* 0x0006640000000c00 */
.L_x_117:
[----:B------:R-:W-:Y:S05]  /*73f0*/  BSYNC B1 ;  /* 0x0000000000017941 */ /* 0x000fea0003800000 */
.L_x_116:
[----:B---3--:R-:W-:Y:S05]  /*7400*/  VIADD R0, R25, 0x20 ;  /* 0x0000002019007836 */ /* 0x008fea0000000000 */
[----:B------:R-:W-:Y:S04]  /*7410*/  SHF.R.U32.HI R0, RZ, 0x15, R0 ;  /* 0x00000015ff007819 */ /* 0x000fe80000011600 */
[----:B------:R-:W-:Y:S11]  /*7420*/  LOP3.LUT P0, RZ, R0, 0x3, R53, 0x48, !PT ;  /* 0x0000000300ff7812 */ /* 0x000ff60007804835 */
[----:B------:R-:W-:Y:S02]  /*7430*/  @!UPT UIADD3 URZ, UPT, UPT, URZ, URZ, URZ ;  /* 0x000000fffffff290 */ /* 0x000fe4000fffe0ff */
[----:B------:R-:W-:Y:S05]  /*7440*/  @!P0 BRA `(.L_x_121) ;  /* 0x0000000000408947 */ /* 0x000fea0003800000 */
[----:B------:R-:W1:Y:S01]  /*7450*/  LDCU.64 UR8, c[0x4][0x70] ;  /* 0x01000e00ff0877ac */ /* 0x000e620008000a00 */
[----:B------:R-:W-:Y:S01]  /*7460*/  MOV R3, 0x0 ;  /* 0x0000000000037802 */ /* 0x000fe20000000f00 */
[----:B------:R-:W-:Y:S02]  /*7470*/  HFMA2 R12, -RZ, RZ, 0, 5.9604644775390625e-08 ;  /* 0x00000001ff0c7431 */ /* 0x000fe400000001ff */
[----:B----4-:R-:W-:Y:S02]  /*7480*/  IMAD.MOV.U32 R8, RZ, RZ, 0x192 ;  /* 0x00000192ff087424 */ /* 0x010fe400078e00ff */
[----:B------:R-:W-:Y:S01]  /*7490*/  IMAD.MOV.U32 R13, RZ, RZ, RZ ;  /* 0x000000ffff0d7224 */ /* 0x000fe200078e00ff */
[----:B------:R-:W3:Y:S01]  /*74a0*/  LDCU.64 UR6, c[0x4][0x78] ;  /* 0x01000f00ff0677ac */ /* 0x000ee20008000a00 */
[----:B------:R-:W4:Y:S01]  /*74b0*/  LDC.64 R2, c[0x4][R3] ;  /* 0x0100000003027b82 */ /* 0x000f220000000a00 */
        /* <DEDUP_REMOVED lines=9> */
.L_x_121:
[----:B-1----:R-:W-:Y:S01]  /*7550*/  LOP3.LUT R3, R44, 0xffffe000, RZ, 0xc0, !PT ;  /* 0xffffe0002c037812 */ /* 0x002fe200078ec0ff */
[----:B------:R-:W-:Y:S05]  /*7560*/  WARPSYNC.ALL ;  /* 0x0000000000007948 */ /* 0x000fea0003800000 */
[----:B------:R-:W-:Y:S01]  /*7570*/  R2UR UR4, R25 ;  /* 0x00000000190472ca */ /* 0x000fe200000e0000 */
[----:B------:R-:W-:Y:S01]  /*7580*/  BSSY.RECONVERGENT B0, `(.L_x_122) ;  /* 0x000005f000007945 */ /* 0x000fe20003800200 */
[----:B------:R-:W-:Y:S02]  /*7590*/  LOP3.LUT R20, R40, 0xffffe000, RZ, 0xc0, !PT ;  /* 0xffffe00028147812 */ /* 0x000fe400078ec0ff */
[----:B------:R-:W-:Y:S02]  /*75a0*/  LOP3.LUT R21, R41, 0xffffe000, RZ, 0xc0, !PT ;  /* 0xffffe00029157812 */ /* 0x000fe400078ec0ff */
[----:B------:R-:W-:Y:S02]  /*75b0*/  LOP3.LUT R26, R42, 0xffffe000, RZ, 0xc0, !PT ;  /* 0xffffe0002a1a7812 */ /* 0x000fe400078ec0ff */
[----:B------:R-:W-:Y:S02]  /*75c0*/  ISETP.NE.AND P6, PT, R69, RZ, PT ;  /* 0x000000ff4500720c */ /* 0x000fe40003fc5270 */
[----:B------:R-:W-:Y:S03]  /*75d0*/  ISETP.NE.AND P0, PT, R68, RZ, PT ;  /* 0x000000ff4400720c */ /* 0x000fe60003f05270 */
[----:B----4-:R-:W1:Y:S02]  /*75e0*/  LDTM.x16 R4, tmem[UR4+0x20] ;  /* 0x00002004000479ee */ /* 0x010e640008240000 */
[C---:B-1----:R-:W-:Y:S01]  /*75f0*/  FMUL R0, R24.reuse, R4 ;  /* 0x0000000418007220 */ /* 0x042fe20000400000 */
        /* <DEDUP_REMOVED lines=13> */
[C---:B------:R-:W-:Y:S01]  /*76d0*/  FFMA R31, R27.reuse, R4, R2 ;  /* 0x000000041b1f7223 */ /* 0x040fe20000000002 */
[C---:B------:R-:W-:Y:S01]  /*76e0*/  FMUL R2, R24.reuse, R9 ;  /* 0x0000000918027220 */ /* 0x040fe20000400000 */
[C---:B------:R-:W-:Y:S01]  /*76f0*/  FMUL R9, R24.reuse, R16 ;  /* 0x0000001018097220 */ /* 0x040fe20000400000 */
[----:B------:R-:W-:Y:S01]  /*7700*/  F2FP.TF32.F32.PACK_B R30, R30 ;  /* 0x0000001eff1e723e */ /* 0x000fe200024050ff */
[----:B------:R-:W-:Y:S01]  /*7710*/  FFMA R16, R27, R20, R0 ;  /* 0x000000141b107223 */ /* 0x000fe20000000000 */
[----:B------:R-:W-:Y:S01]  /*7720*/  LOP3.LUT R0, R43, 0xffffe000, RZ, 0xc0, !PT ;  /* 0xffffe0002b007812 */ /* 0x000fe200078ec0ff */
[C---:B------:R-:W-:Y:S01]  /*7730*/  FMUL R3, R24.reuse, R10 ;  /* 0x0000000a18037220 */ /* 0x040fe20000400000 */
[----:B------:R-:W-:Y:S01]  /*7740*/  F2FP.TF32.F32.PACK_B R31, R31 ;  /* 0x0000001fff1f723e */ /* 0x000fe200024050ff */
[C---:B------:R-:W-:Y:S01]  /*7750*/  FMUL R4, R24.reuse, R11 ;  /* 0x0000000b18047220 */ /* 0x040fe20000400000 */
[----:B------:R-:W-:Y:S01]  /*7760*/  F2FP.TF32.F32.PACK_B R16, R16 ;  /* 0x00000010ff10723e */ /* 0x000fe200024050ff */
[----:B------:R-:W-:Y:S01]  /*7770*/  FMUL R10, R24, R17 ;  /* 0x00000011180a7220 */ /* 0x000fe20000400000 */
[C---:B------:R-:W-:Y:S01]  /*7780*/  FFMA R17, R27.reuse, R21, R2 ;  /* 0x000000151b117223 */ /* 0x040fe20000000002 */
[----:B------:R-:W-:Y:S01]  /*7790*/  LOP3.LUT R2, R32, 0xffffe000, RZ, 0xc0, !PT ;  /* 0xffffe00020027812 */ /* 0x000fe200078ec0ff */
[----:B------:R1:W-:Y:S01]  /*77a0*/  STS.128 [R66+0x4000], R28 ;  /* 0x0040001c42007388 */ /* 0x0003e20000000c00 */
[C---:B------:R-:W-:Y:S01]  /*77b0*/  FMUL R11, R24.reuse, R18 ;  /* 0x00000012180b7220 */ /* 0x040fe20000400000 */
[----:B------:R-:W-:Y:S01]  /*77c0*/  FFMA R18, R27, R26, R3 ;  /* 0x0000001a1b127223 */ /* 0x000fe20000000003 */
[----:B------:R-:W-:Y:S01]  /*77d0*/  LOP3.LUT R3, R33, 0xffffe000, RZ, 0xc0, !PT ;  /* 0xffffe00021037812 */ /* 0x000fe200078ec0ff */
[C---:B------:R-:W-:Y:S01]  /*77e0*/  FMUL R12, R24.reuse, R19 ;  /* 0x00000013180c7220 */ /* 0x040fe20000400000 */
[----:B------:R-:W-:Y:S01]  /*77f0*/  F2FP.TF32.F32.PACK_B R17, R17 ;  /* 0x00000011ff11723e */ /* 0x000fe200024050ff */
[----:B------:R-:W-:Y:S01]  /*7800*/  FFMA R19, R27, R0, R4 ;  /* 0x000000001b137223 */ /* 0x000fe20000000004 */
[----:B------:R-:W-:Y:S01]  /*7810*/  F2FP.TF32.F32.PACK_B R18, R18 ;  /* 0x00000012ff12723e */ /* 0x000fe200024050ff */
[----:B------:R-:W-:Y:S01]  /*7820*/  FMUL R6, R24, R13 ;  /* 0x0000000d18067220 */ /* 0x000fe20000400000 */
[----:B------:R-:W-:Y:S01]  /*7830*/  LOP3.LUT R13, R34, 0xffffe000, RZ, 0xc0, !PT ;  /* 0xffffe000220d7812 */ /* 0x000fe200078ec0ff */
[C---:B------:R-:W-:Y:S01]  /*7840*/  FMUL R7, R24.reuse, R14 ;  /* 0x0000000e18077220 */ /* 0x040fe20000400000 */
[----:B------:R-:W-:Y:S01]  /*7850*/  LOP3.LUT R14, R35, 0xffffe000, RZ, 0xc0, !PT ;  /* 0xffffe000230e7812 */ /* 0x000fe200078ec0ff */
[----:B------:R-:W-:Y:S01]  /*7860*/  FMUL R8, R24, R15 ;  /* 0x0000000f18087220 */ /* 0x000fe20000400000 */
[----:B------:R-:W-:Y:S01]  /*7870*/  F2FP.TF32.F32.PACK_B R19, R19 ;  /* 0x00000013ff13723e */ /* 0x000fe200024050ff */
[C---:B------:R-:W-:Y:S01]  /*7880*/  FFMA R4, R27.reuse, R2, R5 ;  /* 0x000000021b047223 */ /* 0x040fe20000000005 */
[C---:B------:R-:W-:Y:S01]  /*7890*/  FFMA R5, R27.reuse, R3, R6 ;  /* 0x000000031b057223 */ /* 0x040fe20000000006 */
[C---:B------:R-:W-:Y:S01]  /*78a0*/  FFMA R6, R27.reuse, R13, R7 ;  /* 0x0000000d1b067223 */ /* 0x040fe20000000007 */
[----:B------:R-:W-:Y:S01]  /*78b0*/  FFMA R7, R27, R14, R8 ;  /* 0x0000000e1b077223 */ /* 0x000fe20000000008 */
[----:B------:R1:W-:Y:S01]  /*78c0*/  STS.128 [R65+0x4010], R16 ;  /* 0x0040101041007388 */ /* 0x0003e20000000c00 */
[----:B------:R-:W-:Y:S01]  /*78d0*/  LOP3.LUT R0, R36, 0xffffe000, RZ, 0xc0, !PT ;  /* 0xffffe00024007812 */ /* 0x000fe200078ec0ff */
[----:B------:R-:W-:Y:S01]  /*78e0*/  IMAD.U32 R14, RZ, RZ, UR44 ;  /* 0x0000002cff0e7e24 */ /* 0x000fe2000f8e00ff */
[----:B------:R-:W-:Y:S02]  /*78f0*/  LOP3.LUT R2, R37, 0xffffe000, RZ, 0xc0, !PT ;  /* 0xffffe00025027812 */ /* 0x000fe400078ec0ff */
        /* <DEDUP_REMOVED lines=14> */
[----:B------:R-:W-:Y:S02]  /*79e0*/  F2FP.TF32.F32.PACK_B R11, R11 ;  /* 0x0000000bff0b723e */ /* 0x000fe400024050ff */
[----:B------:R-:W-:Y:S02]  /*79f0*/  @P6 LEA R14, R14, UR45, 0x3 ;  /* 0x0000002d0e0e6c11 */ /* 0x000fe4000f8e18ff */
[----:B------:R-:W-:Y:S01]  /*7a00*/  LEA R0, R71, UR45, 0x3 ;  /* 0x0000002d47007c11 */ /* 0x000fe2000f8e18ff */
[----:B------:R1:W-:Y:S01]  /*7a10*/  STS.128 [R60+0x4030], R8 ;  /* 0x004030083c007388 */ /* 0x0003e20000000c00 */
[----:B------:R-:W-:Y:S01]  /*7a20*/  @P6 SHF.L.U32 R2, R63, 0x1f, RZ ;  /* 0x0000001f3f026819 */ /* 0x000fe200000006ff */
[----:B------:R-:W-:Y:S05]  /*7a30*/  @P6 VIADD R14, R14, 0x60 ;  /* 0x000000600e0e6836 */ /* 0x000fea0000000000 */
[----:B------:R-:W-:Y:S01]  /*7a40*/  @P6 PRMT R14, R74, 0x654, R14 ;  /* 0x000006544a0e6816 */ /* 0x000fe2000000000e */
[----:B------:R-:W-:Y:S01]  /*7a50*/  @!PT LDS RZ, [RZ] ;  /* 0x00000000fffff984 */ /* 0x000fe20000000800 */
[----:B------:R-:W-:Y:S01]  /*7a60*/  @!PT LDS RZ, [RZ] ;  /* 0x00000000fffff984 */ /* 0x000fe20000000800 */
[----:B------:R-:W-:Y:S01]  /*7a70*/  @!PT LDS RZ, [RZ] ;  /* 0x00000000fffff984 */ /* 0x000fe20000000800 */
[----:B------:R-:W-:Y:S01]  /*7a80*/  @!PT LDS RZ, [RZ] ;  /* 0x00000000fffff984 */ /* 0x000fe20000000800 */
[----:B------:R3:W-:Y:S06]  /*7a90*/  MEMBAR.ALL.CTA ;  /* 0x0000000000007992 */ /* 0x0007ec0000008000 */
[----:B---3--:R-:W3:Y:S02]  /*7aa0*/  FENCE.VIEW.ASYNC.S ;  /* 0x00000000000073c6 */ /* 0x008ee40000000000 */
[----:B---3--:R-:W-:Y:S06]  /*7ab0*/  BAR.SYNC.DEFER_BLOCKING 0x1, 0x80 ;  /* 0x0042000000007b1d */ /* 0x008fec0000010000 */
[----:B------:R-:W-:Y:S05]  /*7ac0*/  @P0 BRA `(.L_x_123) ;  /* 0x0000000000280947 */ /* 0x000fea0003800000 */
[----:B------:R-:W3:Y:S01]  /*7ad0*/  LDCU.64 UR6, c[0x0][0x348] ;  /* 0x00006900ff0677ac */ /* 0x000ee20008000a00 */
[----:B------:R-:W-:Y:S02]  /*7ae0*/  UIADD3 UR9, UPT, UPT, UR49, 0x20, URZ ;  /* 0x0000002031097890 */ /* 0x000fe4000fffe0ff */
[----:B------:R-:W-:Y:S01]  /*7af0*/  UIADD3 UR8, UPT, UPT, UR45, 0x4200, URZ ;  /* 0x000042002d087890 */ /* 0x000fe2000fffe0ff */
[----:B------:R-:W-:Y:S01]  /*7b00*/  UMOV UR10, UR50 ;  /* 0x00000032000a7c82 */ /* 0x000fe20008000000 */
[----:B------:R-:W-:Y:S01]  /*7b10*/  UMOV UR11, UR36 ;  /* 0x00000024000b7c82 */ /* 0x000fe20008000000 */
[----:B---3--:R-:W-:Y:S04]  /*7b20*/  UIADD3 UR4, UP0, UPT, UR6, 0x680, URZ ;  /* 0x0000068006047890 */ /* 0x008fe8000ff1e0ff */
[----:B------:R-:W-:Y:S09]  /*7b30*/  UIADD3.X UR5, UPT, UPT, URZ, UR7, URZ, UP0, !UPT ;  /* 0x00000007ff057290 */ /* 0x000ff200087fe4ff */
[----:B------:R3:W-:Y:S01]  /*7b40*/  UTMASTG.3D [UR8], [UR4] ;  /* 0x00000008040073b5 */ /* 0x0007e20008010000 */
[----:B------:R0:W-:Y:S01]  /*7b50*/  UTMACMDFLUSH ;  /* 0x00000000000079b7 */ /* 0x0001e20000000000 */
[----:B---3--:R-:W-:Y:S04]  /*7b60*/  DEPBAR.LE SB0, 0x1 ;  /* 0x000080400000791a */ /* 0x008fe80000000000 */
.L_x_123:
[----:B------:R-:W-:Y:S05]  /*7b70*/  BSYNC.RECONVERGENT B0 ;  /* 0x0000000000007941 */ /* 0x000fea0003800200 */
.L_x_122:
[----:B------:R-:W-:Y:S01]  /*7b80*/  BAR.SYNC.DEFER_BLOCKING 0x1, 0x80 ;  /* 0x0042000000007b1d */ /* 0x000fe20000010000 */
[----:B------:R-:W-:Y:S04]  /*7b90*/  UIADD3 UR4, UPT, UPT, UR44, 0x1, URZ ;  /* 0x000000012c047890 */ /* 0x000fe8000fffe0ff */
[----:B------:R-:W-:Y:S04]  /*7ba0*/  UISETP.NE.AND UP0, UPT, UR4, 0x4, UPT ;  /* 0x000000040400788c */ /* 0x000fe8000bf05270 */
[----:B------:R-:W-:Y:S01]  /*7bb0*/  USEL UR46, UR4, URZ, UP0 ;  /* 0x000000ff042e7287 */ /* 0x000fe20008000000 */
[----:B------:R3:W-:Y:S01]  /*7bc0*/  @P6 SYNCS.ARRIVE.TRANS64.RED.A1T0 RZ, [R14+URZ], RZ ;  /* 0x000000ff0eff69a7 */ /* 0x0007e200081004ff */
[----:B------:R-:W-:Y:S01]  /*7bd0*/  BSSY B1, `(.L_x_124) ;  /* 0x0000017000017945 */ /* 0x000fe20003800000 */
[----:B------:R-:W4:Y:S02]  /*7be0*/  @P6 SYNCS.PHASECHK.TRANS64.TRYWAIT P0, [R0+URZ+0x40], R2 ;  /* 0x00004002000065a7 */ /* 0x000f2400080011ff */
[----:B----4-:R-:W-:Y:S01]  /*7bf0*/  @P6 SEL R72, RZ, 0x1, !P0 ;  /* 0x00000001ff486807 */ /* 0x010fe20004000000 */
[----:B---3--:R-:W-:Y:S06]  /*7c00*/  @!P6 BRA `(.L_x_125) ;  /* 0x00000000004ce947 */ /* 0x008fec0003800000 */
[----:B------:R-:W-:Y:S01]  /*7c10*/  ISETP.NE.AND P0, PT, R72, RZ, PT ;  /* 0x000000ff4800720c */ /* 0x000fe20003f05270 */
[----:B------:R-:W-:Y:S01]  /*7c20*/  BSSY B0, `(.L_x_126) ;  /* 0x000000b000007945 */ /* 0x000fe20003800000 */
[----:B------:R-:W-:Y:S11]  /*7c30*/  ISETP.NE.AND P1, PT, R73, RZ, PT ;  /* 0x000000ff4900720c */ /* 0x000ff60003f25270 */
[----:B------:R-:W-:Y:S02]  /*7c40*/  @!UPT UIADD3 URZ, UPT, UPT, URZ, URZ, URZ ;  /* 0x000000fffffff290 */ /* 0x000fe4000fffe0ff */
[C---:B-1----:R-:W-:Y:S01]  /*7c50*/  @P1 IMAD R4, R71.reuse, 0x2000, R66 ;  /* 0x0000200047041824 */ /* 0x042fe200078e0242 */
[C---:B------:R-:W-:Y:S01]  /*7c60*/  @P1 LEA R2, R71.reuse, R64, 0xd ;  /* 0x0000004047021211 */ /* 0x040fe200078e68ff */
[C---:B------:R-:W-:Y:S02]  /*7c70*/  @P1 IMAD R3, R71.reuse, 0x2000, R65 ;  /* 0x0000200047031824 */ /* 0x040fe400078e0241 */
[----:B------:R-:W-:Y:S01]  /*7c80*/  @P1 IMAD R71, R71, 0x2000, R60 ;  /* 0x0000200047471824 */ /* 0x000fe200078e023c */
[----:B------:R-:W-:Y:S06]  /*7c90*/  @P0 BRA `(.L_x_127) ;  /* 0x00000000000c0947 */ /* 0x000fec0003800000 */
[----:B------:R-:W-:Y:S04]  /*7ca0*/  SHF.L.U32 R5, R63, 0x1f, RZ ;  /* 0x0000001f3f057819 */ /* 0x000fe800000006ff */
[----:B------:R-:W1:Y:S02]  /*7cb0*/  SYNCS.PHASECHK.TRANS64.TRYWAIT P0, [R0+URZ+0x40], R5 ;  /* 0x00004005000075a7 */ /* 0x000e6400080011ff */
[----:B-1----:R-:W-:Y:S05]  /*7cc0*/  @!P0 BRA `(.L_x_128) ;  /* 0x0000001400b88947 */ /* 0x002fea0003800000 */
.L_x_127:
[----:B------:R-:W-:Y:S05]  /*7cd0*/  BSYNC B0 ;  /* 0x0000000000007941 */ /* 0x000fea0003800000 */
.L_x_126:
[----:B------:R-:W-:Y:S11]  /*7ce0*/  ISETP.NE.AND P0, PT, R73, RZ, PT ;  /* 0x000000ff4900720c */ /* 0x000ff60003f05270 */
[----:B------:R-:W-:Y:S02]  /*7cf0*/  @!UPT UIADD3 URZ, UPT, UPT, URZ, URZ, URZ ;  /* 0x000000fffffff290 */ /* 0x000fe4000fffe0ff */
[----:B------:R3:W4:Y:S04]  /*7d00*/  @P0 LDS.128 R44, [R4] ;  /* 0x00000000042c0984 */ /* 0x0007280000000c00 */
[----:B------:R3:W1:Y:S04]  /*7d10*/  @P0 LDS.128 R40, [R3+0x10] ;  /* 0x0000100003280984 */ /* 0x0006680000000c00 */
[----:B------:R3:W1:Y:S04]  /*7d20*/  @P0 LDS.128 R32, [R2+0x20] ;  /* 0x0000200002200984 */ /* 0x0006680000000c00 */
[----:B------:R3:W1:Y:S02]  /*7d30*/  @P0 LDS.128 R36, [R71+0x30] ;  /* 0x0000300047240984 */ /* 0x0006640000000c00 */
.L_x_125:
[----:B------:R-:W-:Y:S05]  /*7d40*/  BSYNC B1 ;  /* 0x0000000000017941 */ /* 0x000fea0003800000 */
.L_x_124:
        /* <DEDUP_REMOVED lines=21> */
.L_x_129:
[----:B------:R-:W-:Y:S01]  /*7ea0*/  ISETP.NE.AND P0, PT, R68, RZ, PT ;  /* 0x000000ff4400720c */ /* 0x000fe20003f05270 */
[----:B------:R-:W-:Y:S05]  /*7eb0*/  WARPSYNC.ALL ;  /* 0x0000000000007948 */ /* 0x000fea0003800000 */
[----:B------:R-:W-:Y:S01]  /*7ec0*/  R2UR UR4, R25 ;  /* 0x00000000190472ca */ /* 0x000fe200000e0000 */
[----:B------:R-:W1:Y:S01]  /*7ed0*/  S2UR UR5, SR_CgaCtaId ;  /* 0x00000000000579c3 */ /* 0x000e620000008800 */
[----:B----4-:R-:W-:Y:S01]  /*7ee0*/  LOP3.LUT R0, R44, 0xffffe000, RZ, 0xc0, !PT ;  /* 0xffffe0002c007812 */ /* 0x010fe200078ec0ff */
[----:B------:R-:W-:Y:S01]  /*7ef0*/  BSSY.RECONVERGENT B0, `(.L_x_130) ;  /* 0x000005c000007945 */ /* 0x000fe20003800200 */
[----:B---3--:R-:W-:Y:S02]  /*7f00*/  LOP3.LUT R2, R45, 0xffffe000, RZ, 0xc0, !PT ;  /* 0xffffe0002d027812 */ /* 0x008fe400078ec0ff */
[----:B------:R-:W-:Y:S02]  /*7f10*/  LOP3.LUT R3, R46, 0xffffe000, RZ, 0xc0, !PT ;  /* 0xffffe0002e037812 */ /* 0x000fe400078ec0ff */
[----:B------:R-:W-:Y:S02]  /*7f20*/  LOP3.LUT R20, R47, 0xffffe000, RZ, 0xc0, !PT ;  /* 0xffffe0002f147812 */ /* 0x000fe400078ec0ff */
[----:B------:R-:W-:Y:S02]  /*7f30*/  LOP3.LUT R21, R40, 0xffffe000, RZ, 0xc0, !PT ;  /* 0xffffe00028157812 */ /* 0x000fe400078ec0ff */
[----:B------:R-:W-:Y:S01]  /*7f40*/  LOP3.LUT R25, R41, 0xffffe000, RZ, 0xc0, !PT ;  /* 0xffffe00029197812 */ /* 0x000fe200078ec0ff */
[----:B------:R-:W3:Y:S01]  /*7f50*/  LDTM.x16 R4, tmem[UR4+0x30] ;  /* 0x00003004000479ee */ /* 0x000ee20008240000 */
[----:B------:R-:W-:Y:S01]  /*7f60*/  R2UR UR4, R70 ;  /* 0x00000000460472ca */ /* 0x000fe200000e0000 */
[----:B------:R-:W-:Y:S01]  /*7f70*/  NOP ;  /* 0x0000000000007918 */ /* 0x000fe20000000000 */
[----:B------:R-:W-:Y:S02]  /*7f80*/  LOP3.LUT R26, R42, 0xffffe000, RZ, 0xc0, !PT ;  /* 0xffffe0002a1a7812 */ /* 0x000fe400078ec0ff */
[----:B------:R-:W-:Y:S02]  /*7f90*/  LOP3.LUT R28, R43, 0xffffe000, RZ, 0xc0, !PT ;  /* 0xffffe0002b1c7812 */ /* 0x000fe400078ec0ff */
[----:B------:R-:W-:Y:S02]  /*7fa0*/  LOP3.LUT R29, R32, 0xffffe000, RZ, 0xc0, !PT ;  /* 0xffffe000201d7812 */ /* 0x000fe400078ec0ff */
[----:B------:R-:W-:Y:S02]  /*7fb0*/  LOP3.LUT R30, R33, 0xffffe000, RZ, 0xc0, !PT ;  /* 0xffffe000211e7812 */ /* 0x000fe400078ec0ff */
[----:B------:R-:W-:Y:S02]  /*7fc0*/  LOP3.LUT R31, R34, 0xffffe000, RZ, 0xc0, !PT ;  /* 0xffffe000221f7812 */ /* 0x000fe400078ec0ff */
[----:B------:R-:W-:Y:S01]  /*7fd0*/  LOP3.LUT R32, R35, 0xffffe000, RZ, 0xc0, !PT ;  /* 0xffffe00023207812 */ /* 0x000fe200078ec0ff */
[----:B------:R-:W-:Y:S01]  /*7fe0*/  UIADD3 UR4, UPT, UPT, UR4, 0xd0, URZ ;  /* 0x000000d004047890 */ /* 0x000fe2000fffe0ff */
[----:B------:R-:W-:Y:S02]  /*7ff0*/  LOP3.LUT R33, R36, 0xffffe000, RZ, 0xc0, !PT ;  /* 0xffffe00024217812 */ /* 0x000fe400078ec0ff */
[----:B------:R-:W-:Y:S02]  /*8000*/  LOP3.LUT R34, R37, 0xffffe000, RZ, 0xc0, !PT ;  /* 0xffffe00025227812 */ /* 0x000fe400078ec0ff */
[----:B------:R-:W-:Y:S02]  /*8010*/  LOP3.LUT R35, R38, 0xffffe000, RZ, 0xc0, !PT ;  /* 0xffffe00026237812 */ /* 0x000fe400078ec0ff */
[----:B------:R-:W-:Y:S01]  /*8020*/  LOP3.LUT R36, R39, 0xffffe000, RZ, 0xc0, !PT ;  /* 0xffffe00027247812 */ /* 0x000fe200078ec0ff */
[C---:B---3--:R-:W-:Y:S01]  /*8030*/  FMUL R4, R24.reuse, R4 ;  /* 0x0000000418047220 */ /* 0x048fe20000400000 */
[C---:B------:R-:W-:Y:S01]  /*8040*/  FMUL R5, R24.reuse, R5 ;  /* 0x0000000518057220 */ /* 0x040fe20000400000 */
[C---:B------:R-:W-:Y:S01]  /*8050*/  FMUL R6, R24.reuse, R6 ;  /* 0x0000000618067220 */ /* 0x040fe20000400000 */
[C---:B------:R-:W-:Y:S01]  /*8060*/  FMUL R7, R24.reuse, R7 ;  /* 0x0000000718077220 */ /* 0x040fe20000400000 */
[C---:B------:R-:W-:Y:S01]  /*8070*/  FFMA R4, R27.reuse, R0, R4 ;  /* 0x000000001b047223 */ /* 0x040fe20000000004 */
[C---:B------:R-:W-:Y:S01]  /*8080*/  FFMA R5, R27.reuse, R2, R5 ;  /* 0x000000021b057223 */ /* 0x040fe20000000005 */
[C---:B------:R-:W-:Y:S01]  /*8090*/  FFMA R6, R27.reuse, R3, R6 ;  /* 0x000000031b067223 */ /* 0x040fe20000000006 */
[C---:B------:R-:W-:Y:S01]  /*80a0*/  FFMA R7, R27.reuse, R20, R7 ;  /* 0x000000141b077223 */ /* 0x040fe20000000007 */
[----:B-1----:R-:W-:Y:S01]  /*80b0*/  UPRMT UR4, UR5, 0x654, UR4 ;  /* 0x0000065405047896 */ /* 0x002fe20008000004 */
[C---:B------:R-:W-:Y:S01]  /*80c0*/  FMUL R8, R24.reuse, R8 ;  /* 0x0000000818087220 */ /* 0x040fe20000400000 */
[C---:B------:R-:W-:Y:S01]  /*80d0*/  FMUL R9, R24.reuse, R9 ;  /* 0x0000000918097220 */ /* 0x040fe20000400000 */
[C---:B------:R-:W-:Y:S01]  /*80e0*/  FMUL R10, R24.reuse, R10 ;  /* 0x0000000a180a7220 */ /* 0x040fe20000400000 */
[C---:B------:R-:W-:Y:S01]  /*80f0*/  FMUL R11, R24.reuse, R11 ;  /* 0x0000000b180b7220 */ /* 0x040fe20000400000 */
[----:B------:R-:W-:Y:S01]  /*8100*/  F2FP.TF32.F32.PACK_B R4, R4 ;  /* 0x00000004ff04723e */ /* 0x000fe200024050ff */
[C---:B------:R-:W-:Y:S01]  /*8110*/  FFMA R8, R27.reuse, R21, R8 ;  /* 0x000000151b087223 */ /* 0x040fe20000000008 */
[----:B------:R-:W-:Y:S01]  /*8120*/  F2FP.TF32.F32.PACK_B R5, R5 ;  /* 0x00000005ff05723e */ /* 0x000fe200024050ff */
[C---:B------:R-:W-:Y:S01]  /*8130*/  FFMA R9, R27.reuse, R25, R9 ;  /* 0x000000191b097223 */ /* 0x040fe20000000009 */
[----:B------:R-:W-:Y:S01]  /*8140*/  F2FP.TF32.F32.PACK_B R6, R6 ;  /* 0x00000006ff06723e */ /* 0x000fe200024050ff */
[C---:B------:R-:W-:Y:S01]  /*8150*/  FFMA R10, R27.reuse, R26, R10 ;  /* 0x0000001a1b0a7223 */ /* 0x040fe2000000000a */
[----:B------:R-:W-:Y:S01]  /*8160*/  F2FP.TF32.F32.PACK_B R7, R7 ;  /* 0x00000007ff07723e */ /* 0x000fe200024050ff */
[C---:B------:R-:W-:Y:S01]  /*8170*/  FFMA R11, R27.reuse, R28, R11 ;  /* 0x0000001c1b0b7223 */ /* 0x040fe2000000000b */
[C---:B------:R-:W-:Y:S01]  /*8180*/  FMUL R12, R24.reuse, R12 ;  /* 0x0000000c180c7220 */ /* 0x040fe20000400000 */
[----:B------:R-:W-:Y:S01]  /*8190*/  SYNCS.ARRIVE.TRANS64.RED.A1T0 RZ, [UR4], RZ ;  /* 0x000000ffffff79a7 */ /* 0x000fe20008100404 */
[----:B------:R-:W-:Y:S01]  /*81a0*/  F2FP.TF32.F32.PACK_B R8, R8 ;  /* 0x00000008ff08723e */ /* 0x000fe200024050ff */
[----:B------:R1:W-:Y:S01]  /*81b0*/  STS.128 [R66+0x6000], R4 ;  /* 0x0060000442007388 */ /* 0x0003e20000000c00 */
        /* <DEDUP_REMOVED lines=9> */
[C---:B------:R-:W-:Y:S01]  /*8250*/  FFMA R15, R27.reuse, R32, R15 ;  /* 0x000000201b0f7223 */ /* 0x040fe2000000000f */
[C---:B------:R-:W-:Y:S01]  /*8260*/  FMUL R16, R24.reuse, R16 ;  /* 0x0000001018107220 */ /* 0x040fe20000400000 */
[----:B------:R-:W-:Y:S01]  /*8270*/  F2FP.TF32.F32.PACK_B R12, R12 ;  /* 0x0000000cff0c723e */ /* 0x000fe200024050ff */
[----:B------:R1:W-:Y:S01]  /*8280*/  STS.128 [R65+0x6010], R8 ;  /* 0x0060100841007388 */ /* 0x0003e20000000c00 */
[C---:B------:R-:W-:Y:S01]  /*8290*/  FMUL R17, R24.reuse, R17 ;  /* 0x0000001118117220 */ /* 0x040fe20000400000 */
[C---:B------:R-:W-:Y:S01]  /*82a0*/  FMUL R18, R24.reuse, R18 ;  /* 0x0000001218127220 */ /* 0x040fe20000400000 */
[----:B------:R-:W-:Y:S01]  /*82b0*/  FMUL R19, R24, R19 ;  /* 0x0000001318137220 */ /* 0x000fe20000400000 */
[----:B------:R-:W-:Y:S01]  /*82c0*/  F2FP.TF32.F32.PACK_B R13, R13 ;  /* 0x0000000dff0d723e */ /* 0x000fe200024050ff */
[C---:B------:R-:W-:Y:S01]  /*82d0*/  FFMA R16, R27.reuse, R33, R16 ;  /* 0x000000211b107223 */ /* 0x040fe20000000010 */
[----:B------:R-:W-:Y:S01]  /*82e0*/  F2FP.TF32.F32.PACK_B R14, R14 ;  /* 0x0000000eff0e723e */ /* 0x000fe200024050ff */
[C---:B------:R-:W-:Y:S01]  /*82f0*/  FFMA R17, R27.reuse, R34, R17 ;  /* 0x000000221b117223 */ /* 0x040fe20000000011 */
[----:B------:R-:W-:Y:S01]  /*8300*/  F2FP.TF32.F32.PACK_B R15, R15 ;  /* 0x0000000fff0f723e */ /* 0x000fe200024050ff */
[C---:B------:R-:W-:Y:S01]  /*8310*/  FFMA R18, R27.reuse, R35, R18 ;  /* 0x000000231b127223 */ /* 0x040fe20000000012 */
[----:B------:R-:W-:Y:S01]  /*8320*/  FFMA R19, R27, R36, R19 ;  /* 0x000000241b137223 */ /* 0x000fe20000000013 */
[----:B------:R-:W-:Y:S02]  /*8330*/  F2FP.TF32.F32.PACK_B R16, R16 ;  /* 0x00000010ff10723e */ /* 0x000fe400024050ff */
[----:B------:R1:W-:Y:S01]  /*8340*/  STS.128 [R64+0x6020], R12 ;  /* 0x0060200c40007388 */ /* 0x0003e20000000c00 */
[----:B------:R-:W-:Y:S02]  /*8350*/  F2FP.TF32.F32.PACK_B R17, R17 ;  /* 0x00000011ff11723e */ /* 0x000fe400024050ff */
        /* <DEDUP_REMOVED lines=21> */
.L_x_131:
[----:B------:R-:W-:Y:S05]  /*84b0*/  BSYNC.RECONVERGENT B0 ;  /* 0x0000000000007941 */ /* 0x000fea0003800200 */
.L_x_130:
[----:B------:R-:W-:Y:S01]  /*84c0*/  BAR.SYNC.DEFER_BLOCKING 0x1, 0x80 ;  /* 0x0042000000007b1d */ /* 0x000fe20000010000 */
[----:B------:R-:W-:Y:S01]  /*84d0*/  UISETP.NE.AND UP0, UPT, UR47, -0x4, UPT ;  /* 0xfffffffc2f00788c */ /* 0x000fe2000bf05270 */
[----:B------:R-:W-:Y:S08]  /*84e0*/  IADD3 R22, PT, PT, R22, 0x1, RZ ;  /* 0x0000000116167810 */ /* 0x000ff00007ffe0ff */
[----:B------:R-:W-:Y:S05]  /*84f0*/  BRA.U !UP0, `(.L_x_132) ;  /* 0x0000000108247547 */ /* 0x000fea000b800000 */
[----:B------:R-:W-:Y:S01]  /*8500*/  ISETP.NE.AND P0, PT, R69, RZ, PT ;  /* 0x000000ff4500720c */ /* 0x000fe20003f05270 */
[----:B------:R-:W-:Y:S01]  /*8510*/  IMAD.U32 R0, RZ, RZ, UR46 ;  /* 0x0000002eff007e24 */ /* 0x000fe2000f8e00ff */
[----:B------:R-:W-:Y:S04]  /*8520*/  UIADD3 UR4, UPT, UPT, UR46, 0x1, URZ ;  /* 0x000000012e047890 */ /* 0x000fe8000fffe0ff */
[----:B------:R-:W-:Y:S04]  /*8530*/  UISETP.NE.AND UP0, UPT, UR4, 0x4, UPT ;  /* 0x000000040400788c */ /* 0x000fe8000bf05270 */
[----:B------:R-:W-:Y:S03]  /*8540*/  USEL UR46, UR4, URZ, UP0 ;  /* 0x000000ff042e7287 */ /* 0x000fe60008000000 */
[----:B------:R-:W-:Y:S05]  /*8550*/  @P0 LEA R0, R0, UR45, 0x3 ;  /* 0x0000002d00000c11 */ /* 0x000fea000f8e18ff */
[----:B------:R-:W-:Y:S05]  /*8560*/  @P0 VIADD R0, R0, 0x60 ;  /* 0x0000006000000836 */ /* 0x000fea0000000000 */
[----:B------:R-:W-:Y:S04]  /*8570*/  @P0 PRMT R0, R74, 0x654, R0 ;  /* 0x000006544a000816 */ /* 0x000fe80000000000 */
[----:B------:R3:W-:Y:S03]  /*8580*/  @P0 SYNCS.ARRIVE.TRANS64.RED.A1T0 RZ, [R0+URZ], RZ ;  /* 0x000000ff00ff09a7 */ /* 0x0007e600081004ff */
.L_x_132:
[----:B------:R-:W-:Y:S01]  /*8590*/  R2UR UR5, R54 ;  /* 0x00000000360572ca */ /* 0x000fe200000e0000 */
[----:B------:R-:W-:Y:S01]  /*85a0*/  UISETP.NE.AND UP0, UPT, UR61, URZ, UPT ;  /* 0x000000ff3d00728c */ /* 0x000fe2000bf05270 */
[----:B------:R-:W-:Y:S01]  /*85b0*/  R2UR UR4, R55 ;  /* 0x00000000370472ca */ /* 0x000fe200000e0000 */
[----:B------:R-:W-:Y:S01]  /*85c0*/  UIADD3 UR47, UPT, UPT, UR47, 0x4, URZ ;  /* 0x000000042f2f7890 */ /* 0x000fe2000fffe0ff */
[----:B------:R-:W-:Y:S01]  /*85d0*/  ISETP.NE.AND P0, PT, R59, 0x2, PT ;  /* 0x000000023b00780c */ /* 0x000fe20003f05270 */
[----:B------:R-:W-:Y:S01]  /*85e0*/  UMOV UR36, UR60 ;  /* 0x0000003c00247c82 */ /* 0x000fe20008000000 */
[----:B------:R-:W-:Y:S02]  /*85f0*/  ISETP.NE.AND P1, PT, R22, 0x4, PT ;  /* 0x000000041600780c */ /* 0x000fe40003f25270 */
[----:B------:R-:W-:Y:S02]  /*8600*/  SEL R2, RZ, 0x1, P0 ;  /* 0x00000001ff027807 */ /* 0x000fe40000000000 */
[----:B---3--:R-:W-:Y:S02]  /*8610*/  SEL R0, RZ, 0x1, P1 ;  /* 0x00000001ff007807 */ /* 0x008fe40000800000 */
[----:B------:R-:W-:Y:S01]  /*8620*/  LOP3.LUT R61, R61, R2, RZ, 0x3c, !PT ;  /* 0x000000023d3d7212 */ /* 0x000fe200078e3cff */
[----:B------:R-:W-:Y:S01]  /*8630*/  UIADD3 UR20, UPT, UPT, UR37, UR5, URZ ;  /* 0x0000000525147290 */ /* 0x000fe2000fffe0ff */
[----:B------:R-:W-:Y:S01]  /*8640*/  LOP3.LUT R62, R62, R0, RZ, 0x3c, !PT ;  /* 0x000000003e3e7212 */ /* 0x000fe200078e3cff */
[----:B------:R-:W-:Y:S01]  /*8650*/  UIADD3 UR16, UPT, UPT, UR38, UR4, URZ ;  /* 0x0000000426107290 */ /* 0x000fe2000fffe0ff */
[----:B------:R-:W-:Y:S02]  /*8660*/  SEL R59, R59, RZ, P0 ;  /* 0x000000ff3b3b7207 */ /* 0x000fe40000000000 */
[----:B------:R-:W-:Y:S01]  /*8670*/  SEL R22, R22, RZ, P1 ;  /* 0x000000ff16167207 */ /* 0x000fe20000800000 */
[----:B------:R-:W-:Y:S08]  /*8680*/  BRA.U UP0, `(.L_x_133) ;  /* 0xffffffc900e87547 */ /* 0x000ff0000b83ffff */
[----:B------:R-:W-:-:S13]  /*8690*/  R2UR UR4, R56 ;  /* 0x00000000380472ca */ /* 0x000fda00000e0000 */
[----:B------:R-:W-:-:S09]  /*86a0*/  UISETP.NE.AND UP0, UPT, UR4, URZ, UPT ;  /* 0x000000ff0400728c */ /* 0x000fd2000bf05270 */
[----:B------:R-:W-:Y:S05]  /*86b0*/  BRA.U !UP0, `(.L_x_134) ;  /* 0x0000000108487547 */ /* 0x000fea000b800000 */
[----:B------:R-:W3:Y:S02]  /*86c0*/  LDCU.64 UR4, c[0x0][0x890] ;  /* 0x00011200ff0477ac */ /* 0x000ee40008000a00 */
[----:B---3--:R-:W-:-:S04]  /*86d0*/  UISETP.NE.U32.AND UP0, UPT, UR4, URZ, UPT ;  /* 0x000000ff0400728c */ /* 0x008fc8000bf05070 */
[----:B------:R-:W-:-:S09]  /*86e0*/  UISETP.NE.AND.EX UP0, UPT, UR5, URZ, UPT, UP0 ;  /* 0x000000ff0500728c */ /* 0x000fd2000bf05300 */
[----:B------:R-:W-:Y:S05]  /*86f0*/  BRA.U UP0, `(.L_x_135) ;  /* 0x00000001000c7547 */ /* 0x000fea000b800000 */
[----:B------:R-:W-:-:S13]  /*8700*/  FSETP.NEU.AND P0, PT, R27, RZ, PT ;  /* 0x000000ff1b00720b */ /* 0x000fda0003f0d000 */
[----:B------:R-:W-:Y:S05]  /*8710*/  @!P0 EXIT ;  /* 0x000000000000894d */ /* 0x000fea0003800000 */
[----:B------:R-:W-:Y:S05]  /*8720*/  BRA `(.L_x_134) ;  /* 0x00000000002c7947 */ /* 0x000fea0003800000 */
.L_x_135:
[----:B------:R-:W-:Y:S01]  /*8730*/  ISETP.NE.AND P0, PT, R58, RZ, PT ;  /* 0x000000ff3a00720c */ /* 0x000fe20003f05270 */
[----:B------:R-:W-:-:S12]  /*8740*/  BSSY.RECONVERGENT B0, `(.L_x_134) ;  /* 0x0000009000007945 */ /* 0x000fd80003800200 */
[----:B------:R-:W-:Y:S05]  /*8750*/  @P0 BRA `(.L_x_136) ;  /* 0x0000000000140947 */ /* 0x000fea0003800000 */
[----:B------:R-:W3:Y:S02]  /*8760*/  LDCU.64 UR4, c[0x0][0x888] ;  /* 0x00011100ff0477ac */ /* 0x000ee40008000a00 */
[----:B---3--:R-:W-:-:S04]  /*8770*/  ISETP.NE.U32.AND P0, PT, RZ, UR4, PT ;  /* 0x00000004ff007c0c */ /* 0x008fc8000bf05070 */
[----:B------:R-:W-:-:S13]  /*8780*/  ISETP.NE.AND.EX P0, PT, RZ, UR5, PT, P0 ;  /* 0x00000005ff007c0c */ /* 0x000fda000bf05300 */
[----:B------:R-:W-:Y:S05]  /*8790*/  @!P0 EXIT ;  /* 0x000000000000894d */ /* 0x000fea0003800000 */
[----:B------:R-:W-:Y:S05]  /*87a0*/  BRA `(.L_x_137) ;  /* 0x0000000000087947 */ /* 0x000fea0003800000 */
.L_x_136:
[----:B------:R-:W-:-:S13]  /*87b0*/  FSETP.NEU.AND P0, PT, R27, RZ, PT ;  /* 0x000000ff1b00720b */ /* 0x000fda0003f0d000 */
[----:B------:R-:W-:Y:S05]  /*87c0*/  @!P0 EXIT ;  /* 0x000000000000894d */ /* 0x000fea0003800000 */
.L_x_137:
[----:B------:R-:W-:Y:S05]  /*87d0*/  BSYNC.RECONVERGENT B0 ;  /* 0x0000000000007941 */ /* 0x000fea0003800200 */
.L_x_134:
[----:B------:R-:W3:Y:S01]  /*87e0*/  S2UR UR5, SR_CgaCtaId ;  /* 0x00000000000579c3 */ /* 0x000ee20000008800 */
[----:B------:R-:W-:Y:S01]  /*87f0*/  ULEA UR4, UR46, UR45, 0x3 ;  /* 0x0000002d2e047291 */ /* 0x000fe2000f8e18ff */
[----:B------:R-:W-:-:S04]  /*8800*/  DEPBAR.LE SB0, 0x0 ;  /* 0x000080000000791a */ /* 0x000fc80000000000 */
[----:B------:R-:W-:-:S04]  /*8810*/  UIADD3 UR4, UPT, UPT, UR4, 0x60, URZ ;  /* 0x0000006004047890 */ /* 0x000fc8000fffe0ff */
[----:B---3--:R-:W-:-:S09]  /*8820*/  UPRMT UR4, UR5, 0x654, UR4 ;  /* 0x0000065405047896 */ /* 0x008fd20008000004 */
[----:B------:R-:W-:Y:S01]  /*8830*/  SYNCS.ARRIVE.TRANS64.RED.A1T0 RZ, [UR4], RZ ;  /* 0x000000ffffff79a7 */ /* 0x000fe20008100404 */
[----:B------:R-:W-:Y:S05]  /*8840*/  EXIT ;  /* 0x000000000000794d */ /* 0x000fea0003800000 */
.L_x_24:
[----:B--2---:R2:W3:Y:S02]  /*8850*/  SYNCS.PHASECHK.TRANS64.TRYWAIT P0, [R0+URZ+0x100], R2 ;  /* 0x00010002000075a7 */ /* 0x0044e400080011ff */
[----:B---3--:R-:W-:Y:S05]  /*8860*/  @!P0 NANOSLEEP.SYNCS 0x989680 ;  /* 0x009896800000895d */ /* 0x008fea0003900000 */
[----:B------:R-:W3:Y:S02]  /*8870*/  @!P0 SYNCS.PHASECHK.TRANS64 P0, [R0+URZ+0x100], R2 ;  /* 0x00010002000085a7 */ /* 0x000ee400080010ff */
[----:B---3--:R-:W-:Y:S05]  /*8880*/  @!P0 BRA `(.L_x_24) ;  /* 0xfffffffc00f08947 */ /* 0x008fea000383ffff */
[----:B------:R-:W-:Y:S05]  /*8890*/  BRA `(.L_x_138) ;  /* 0xffffff9000187947 */ /* 0x000fea000383ffff */
.L_x_27:
[----:B--2---:R-:W-:-:S07]  /*88a0*/  MOV R0, UR33 ;  /* 0x0000002100007c02 */ /* 0x004fce0008000f00 */
.L_x_139:
[----:B--2---:R2:W3:Y:S02]  /*88b0*/  SYNCS.PHASECHK.TRANS64.TRYWAIT P0, [R0+URZ+0x20], R3 ;  /* 0x00002003000075a7 */ /* 0x0044e400080011ff */
[----:B---3--:R-:W-:Y:S05]  /*88c0*/  @!P0 NANOSLEEP.SYNCS 0x989680 ;  /* 0x009896800000895d */ /* 0x008fea0003900000 */
[----:B------:R-:W3:Y:S02]  /*88d0*/  @!P0 SYNCS.PHASECHK.TRANS64 P0, [R0+URZ+0x20], R3 ;  /* 0x00002003000085a7 */ /* 0x000ee400080010ff */
[----:B---3--:R-:W-:Y:S05]  /*88e0*/  @!P0 BRA `(.L_x_139) ;  /* 0xfffffffc00f08947 */ /* 0x008fea000383ffff */
[----:B------:R-:W-:Y:S05]  /*88f0*/  BRA `(.L_x_26) ;  /* 0xffffff9000587947 */ /* 0x000fea000383ffff */
.L_x_34:
[----:B-1----:R-:W-:-:S07]  /*8900*/  MOV R0, UR17 ;  /* 0x0000001100007c02 */ /* 0x002fce0008000f00 */
.L_x_140:
[----:B-1----:R1:W2:Y:S02]  /*8910*/  SYNCS.PHASECHK.TRANS64.TRYWAIT P0, [R0+URZ+0x20], R3 ;  /* 0x00002003000075a7 */ /* 0x0022a400080011ff */
[----:B--2---:R-:W-:Y:S05]  /*8920*/  @!P0 NANOSLEEP.SYNCS 0x989680 ;  /* 0x009896800000895d */ /* 0x004fea0003900000 */
[----:B------:R-:W2:Y:S02]  /*8930*/  @!P0 SYNCS.PHASECHK.TRANS64 P0, [R0+URZ+0x20], R3 ;  /* 0x00002003000085a7 */ /* 0x000ea400080010ff */
[----:B--2---:R-:W-:Y:S05]  /*8940*/  @!P0 BRA `(.L_x_140) ;  /* 0xfffffffc00f08947 */ /* 0x004fea000383ffff */
[----:B------:R-:W-:Y:S05]  /*8950*/  BRA `(.L_x_33) ;  /* 0xffffff9400187947 */ /* 0x000fea000383ffff */
.L_x_39:
[----:B-1----:R1:W2:Y:S02]  /*8960*/  SYNCS.PHASECHK.TRANS64.TRYWAIT P0, [R3+URZ+0x90], R0 ;  /* 0x00009000030075a7 */ /* 0x0022a400080011ff */
[----:B--2---:R-:W-:Y:S05]  /*8970*/  @!P0 NANOSLEEP.SYNCS 0x989680 ;  /* 0x009896800000895d */ /* 0x004fea0003900000 */
[----:B------:R-:W2:Y:S02]  /*8980*/  @!P0 SYNCS.PHASECHK.TRANS64 P0, [R3+URZ+0x90], R0 ;  /* 0x00009000030085a7 */ /* 0x000ea400080010ff */
[----:B--2---:R-:W-:Y:S05]  /*8990*/  @!P0 BRA `(.L_x_39) ;  /* 0xfffffffc00f08947 */ /* 0x004fea000383ffff */
[----:B------:R-:W-:Y:S05]  /*89a0*/  BRA `(.L_x_141) ;  /* 0xffffff9400b87947 */ /* 0x000fea000383ffff */
.L_x_43:
[----:B------:R-:W-:-:S07]  /*89b0*/  MOV R0, UR4 ;  /* 0x0000000400007c02 */ /* 0x000fce0008000f00 */
.L_x_142:
[----:B-1----:R1:W2:Y:S02]  /*89c0*/  SYNCS.PHASECHK.TRANS64.TRYWAIT P0, [R0+URZ], R2 ;  /* 0x00000002000075a7 */ /* 0x0022a400080011ff */
[----:B--2---:R-:W-:Y:S05]  /*89d0*/  @!P0 NANOSLEEP.SYNCS 0x989680 ;  /* 0x009896800000895d */ /* 0x004fea0003900000 */
[----:B------:R-:W2:Y:S02]  /*89e0*/  @!P0 SYNCS.PHASECHK.TRANS64 P0, [R0+URZ], R2 ;  /* 0x00000002000085a7 */ /* 0x000ea400080010ff */
[----:B--2---:R-:W-:Y:S05]  /*89f0*/  @!P0 BRA `(.L_x_142) ;  /* 0xfffffffc00f08947 */ /* 0x004fea000383ffff */
[----:B------:R-:W-:Y:S05]  /*8a00*/  BRA `(.L_x_143) ;  /* 0xffffff9c00647947 */ /* 0x000fea000383ffff */
.L_x_44:
[----:B------:R-:W-:-:S07]  /*8a10*/  MOV R0, UR5 ;  /* 0x0000000500007c02 */ /* 0x000fce0008000f00 */
.L_x_144:
[----:B-1----:R1:W2:Y:S02]  /*8a20*/  SYNCS.PHASECHK.TRANS64.TRYWAIT P0, [R0+URZ], R3 ;  /* 0x00000003000075a7 */ /* 0x0022a400080011ff */
[----:B--2---:R-:W-:Y:S05]  /*8a30*/  @!P0 NANOSLEEP.SYNCS 0x989680 ;  /* 0x009896800000895d */ /* 0x004fea0003900000 */
[----:B------:R-:W2:Y:S02]  /*8a40*/  @!P0 SYNCS.PHASECHK.TRANS64 P0, [R0+URZ], R3 ;  /* 0x00000003000085a7 */ /* 0x000ea400080010ff */
[----:B--2---:R-:W-:Y:S05]  /*8a50*/  @!P0 BRA `(.L_x_144) ;  /* 0xfffffffc00f08947 */ /* 0x004fea000383ffff */
[----:B------:R-:W-:Y:S05]  /*8a60*/  BRA `(.L_x_145) ;  /* 0xffffff9c00707947 */ /* 0x000fea000383ffff */
.L_x_45:
[----:B------:R-:W-:-:S07]  /*8a70*/  MOV R0, UR5 ;  /* 0x0000000500007c02 */ /* 0x000fce0008000f00 */
.L_x_146:
[----:B-1----:R1:W2:Y:S02]  /*8a80*/  SYNCS.PHASECHK.TRANS64.TRYWAIT P0, [R0+URZ], R3 ;  /* 0x00000003000075a7 */ /* 0x0022a400080011ff */
[----:B--2---:R-:W-:Y:S05]  /*8a90*/  @!P0 NANOSLEEP.SYNCS 0x989680 ;  /* 0x009896800000895d */ /* 0x004fea0003900000 */
[----:B------:R-:W2:Y:S02]  /*8aa0*/  @!P0 SYNCS.PHASECHK.TRANS64 P0, [R0+URZ], R3 ;  /* 0x00000003000085a7 */ /* 0x000ea400080010ff */
[----:B--2---:R-:W-:Y:S05]  /*8ab0*/  @!P0 BRA `(.L_x_146) ;  /* 0xfffffffc00f08947 */ /* 0x004fea000383ffff */
[----:B------:R-:W-:Y:S05]  /*8ac0*/  BRA `(.L_x_147) ;  /* 0xffffff9c007c7947 */ /* 0x000fea000383ffff */
.L_x_48:
[----:B-1----:R1:W2:Y:S02]  /*8ad0*/  SYNCS.PHASECHK.TRANS64.TRYWAIT P0, [R2+URZ+0xf0], R4 ;  /* 0x0000f004020075a7 */ /* 0x0022a400080011ff */
[----:B--2---:R-:W-:Y:S05]  /*8ae0*/  @!P0 NANOSLEEP.SYNCS 0x989680 ;  /* 0x009896800000895d */ /* 0x004fea0003900000 */
[----:B------:R-:W2:Y:S02]  /*8af0*/  @!P0 SYNCS.PHASECHK.TRANS64 P0, [R2+URZ+0xf0], R4 ;  /* 0x0000f004020085a7 */ /* 0x000ea400080010ff */
[----:B--2---:R-:W-:Y:S05]  /*8b00*/  @!P0 BRA `(.L_x_48) ;  /* 0xfffffffc00f08947 */ /* 0x004fea000383ffff */
[----:B------:R-:W-:Y:S05]  /*8b10*/  BRA `(.L_x_148) ;  /* 0xffffff9c00e07947 */ /* 0x000fea000383ffff */
.L_x_49:
[----:B------:R-:W-:-:S07]  /*8b20*/  MOV R2, UR4 ;  /* 0x0000000400027c02 */ /* 0x000fce0008000f00 */
.L_x_149:
[----:B-1----:R1:W2:Y:S02]  /*8b30*/  SYNCS.PHASECHK.TRANS64.TRYWAIT P0, [R2+URZ+0xa0], R5 ;  /* 0x0000a005020075a7 */ /* 0x0022a400080011ff */
[----:B--2---:R-:W-:Y:S05]  /*8b40*/  @!P0 NANOSLEEP.SYNCS 0x989680 ;  /* 0x009896800000895d */ /* 0x004fea0003900000 */
[----:B------:R-:W2:Y:S02]  /*8b50*/  @!P0 SYNCS.PHASECHK.TRANS64 P0, [R2+URZ+0xa0], R5 ;  /* 0x0000a005020085a7 */ /* 0x000ea400080010ff */
[----:B--2---:R-:W-:Y:S05]  /*8b60*/  @!P0 BRA `(.L_x_149) ;  /* 0xfffffffc00f08947 */ /* 0x004fea000383ffff */
[----:B------:R-:W-:Y:S05]  /*8b70*/  BRA `(.L_x_150) ;  /* 0xffffff9c00f07947 */ /* 0x000fea000383ffff */
.L_x_50:
[----:B-1----:R1:W2:Y:S02]  /*8b80*/  SYNCS.PHASECHK.TRANS64.TRYWAIT P1, [R2+URZ+0x90], R4 ;  /* 0x00009004020075a7 */ /* 0x0022a400080211ff */
[----:B--2---:R-:W-:Y:S05]  /*8b90*/  @!P1 NANOSLEEP.SYNCS 0x989680 ;  /* 0x009896800000995d */ /* 0x004fea0003900000 */
[----:B------:R-:W2:Y:S02]  /*8ba0*/  @!P1 SYNCS.PHASECHK.TRANS64 P1, [R2+URZ+0x90], R4 ;  /* 0x00009004020095a7 */ /* 0x000ea400080210ff */
[----:B--2---:R-:W-:Y:S05]  /*8bb0*/  @!P1 BRA `(.L_x_50) ;  /* 0xfffffffc00f09947 */ /* 0x004fea000383ffff */
[----:B------:R-:W-:Y:S05]  /*8bc0*/  BRA `(.L_x_151) ;  /* 0xffffffa000207947 */ /* 0x000fea000383ffff */
.L_x_53:
[----:B------:R-:W-:-:S07]  /*8bd0*/  MOV R0, UR4 ;  /* 0x0000000400007c02 */ /* 0x000fce0008000f00 */
.L_x_152:
[----:B-1----:R1:W2:Y:S02]  /*8be0*/  SYNCS.PHASECHK.TRANS64.TRYWAIT P0, [R0+URZ+0xa0], R2 ;  /* 0x0000a002000075a7 */ /* 0x0022a400080011ff */
[----:B--2---:R-:W-:Y:S05]  /*8bf0*/  @!P0 NANOSLEEP.SYNCS 0x989680 ;  /* 0x009896800000895d */ /* 0x004fea0003900000 */
[----:B------:R-:W2:Y:S02]  /*8c00*/  @!P0 SYNCS.PHASECHK.TRANS64 P0, [R0+URZ+0xa0], R2 ;  /* 0x0000a002000085a7 */ /* 0x000ea400080010ff */
[----:B--2---:R-:W-:Y:S05]  /*8c10*/  @!P0 BRA `(.L_x_152) ;  /* 0xfffffffc00f08947 */ /* 0x004fea000383ffff */
[----:B------:R-:W-:Y:S05]  /*8c20*/  BRA `(.L_x_52) ;  /* 0xffffffa000747947 */ /* 0x000fea000383ffff */
.L_x_60:
[----:B-1----:R1:W2:Y:S02]  /*8c30*/  SYNCS.PHASECHK.TRANS64.TRYWAIT P1, [R0+URZ+0x90], R2 ;  /* 0x00009002000075a7 */ /* 0x0022a400080211ff */
[----:B--2---:R-:W-:Y:S05]  /*8c40*/  @!P1 NANOSLEEP.SYNCS 0x989680 ;  /* 0x009896800000995d */ /* 0x004fea0003900000 */
[----:B------:R-:W2:Y:S02]  /*8c50*/  @!P1 SYNCS.PHASECHK.TRANS64 P1, [R0+URZ+0x90], R2 ;  /* 0x00009002000095a7 */ /* 0x000ea400080210ff */
[----:B--2---:R-:W-:Y:S05]  /*8c60*/  @!P1 BRA `(.L_x_60) ;  /* 0xfffffffc00f09947 */ /* 0x004fea000383ffff */
[----:B------:R-:W-:Y:S05]  /*8c70*/  BRA `(.L_x_153) ;  /* 0xffffffa400ec7947 */ /* 0x000fea000383ffff */
.L_x_61:
[----:B------:R-:W-:-:S07]  /*8c80*/  MOV R2, UR30 ;  /* 0x0000001e00027c02 */ /* 0x000fce0008000f00 */
.L_x_154:
[----:B-1----:R1:W2:Y:S02]  /*8c90*/  SYNCS.PHASECHK.TRANS64.TRYWAIT P0, [R2+URZ+0xd0], R0 ;  /* 0x0000d000020075a7 */ /* 0x0022a400080011ff */
[----:B--2---:R-:W-:Y:S05]  /*8ca0*/  @!P0 NANOSLEEP.SYNCS 0x989680 ;  /* 0x009896800000895d */ /* 0x004fea0003900000 */
[----:B------:R-:W2:Y:S02]  /*8cb0*/  @!P0 SYNCS.PHASECHK.TRANS64 P0, [R2+URZ+0xd0], R0 ;  /* 0x0000d000020085a7 */ /* 0x000ea400080010ff */
[----:B--2---:R-:W-:Y:S05]  /*8cc0*/  @!P0 BRA `(.L_x_154) ;  /* 0xfffffffc00f08947 */ /* 0x004fea000383ffff */
[----:B------:R-:W-:Y:S05]  /*8cd0*/  BRA `(.L_x_155) ;  /* 0xffffffa800247947 */ /* 0x000fea000383ffff */
.L_x_64:
[----:B------:R-:W-:Y:S07]  /*8ce0*/  MOV R0, UR5 ;  /* 0x0000000500007c02 */ /* 0x000fee0008000f00 */
.L_x_156:
[----:B-1----:R1:W2:Y:S02]  /*8cf0*/  SYNCS.PHASECHK.TRANS64.TRYWAIT P0, [R0+URZ], R2 ;  /* 0x00000002000075a7 */ /* 0x0022a400080011ff */
[----:B--2---:R-:W-:Y:S05]  /*8d00*/  @!P0 NANOSLEEP.SYNCS 0x989680 ;  /* 0x009896800000895d */ /* 0x004fea0003900000 */
[----:B------:R-:W2:Y:S02]  /*8d10*/  @!P0 SYNCS.PHASECHK.TRANS64 P0, [R0+URZ], R2 ;  /* 0x00000002000085a7 */ /* 0x000ea400080010ff */
[----:B--2---:R-:W-:Y:S05]  /*8d20*/  @!P0 BRA `(.L_x_156) ;  /* 0xfffffffc00f08947 */ /* 0x004fea000383ffff */
[----:B------:R-:W-:Y:S05]  /*8d30*/  BRA `(.L_x_63) ;  /* 0xffffffa800407947 */ /* 0x000fea000383ffff */
.L_x_67:
[----:B------:R-:W-:-:S07]  /*8d40*/  MOV R0, UR4 ;  /* 0x0000000400007c02 */ /* 0x000fce0008000f00 */
.L_x_157:
[----:B--2---:R2:W4:Y:S02]  /*8d50*/  SYNCS.PHASECHK.TRANS64.TRYWAIT P0, [R0+URZ], R2 ;  /* 0x00000002000075a7 */ /* 0x00452400080011ff */
[----:B----4-:R-:W-:Y:S05]  /*8d60*/  @!P0 NANOSLEEP.SYNCS 0x989680 ;  /* 0x009896800000895d */ /* 0x010fea0003900000 */
[----:B------:R-:W4:Y:S02]  /*8d70*/  @!P0 SYNCS.PHASECHK.TRANS64 P0, [R0+URZ], R2 ;  /* 0x00000002000085a7 */ /* 0x000f2400080010ff */
[----:B----4-:R-:W-:Y:S05]  /*8d80*/  @!P0 BRA `(.L_x_157) ;  /* 0xfffffffc00f08947 */ /* 0x010fea000383ffff */
[----:B------:R-:W-:Y:S05]  /*8d90*/  BRA `(.L_x_158) ;  /* 0xffffffac001c7947 */ /* 0x000fea000383ffff */
.L_x_68:
[----:B------:R-:W-:-:S07]  /*8da0*/  MOV R0, UR5 ;  /* 0x0000000500007c02 */ /* 0x000fce0008000f00 */
.L_x_159:
[----:B-1----:R1:W2:Y:S02]  /*8db0*/  SYNCS.PHASECHK.TRANS64.TRYWAIT P0, [R0+URZ], R3 ;  /* 0x00000003000075a7 */ /* 0x0022a400080011ff */
[----:B--2---:R-:W-:Y:S05]  /*8dc0*/  @!P0 NANOSLEEP.SYNCS 0x989680 ;  /* 0x009896800000895d */ /* 0x004fea0003900000 */
[----:B------:R-:W2:Y:S02]  /*8dd0*/  @!P0 SYNCS.PHASECHK.TRANS64 P0, [R0+URZ], R3 ;  /* 0x00000003000085a7 */ /* 0x000ea400080010ff */
[----:B--2---:R-:W-:Y:S05]  /*8de0*/  @!P0 BRA `(.L_x_159) ;  /* 0xfffffffc00f08947 */ /* 0x004fea000383ffff */
[----:B------:R-:W-:Y:S05]  /*8df0*/  BRA `(.L_x_160) ;  /* 0xffffffac00287947 */ /* 0x000fea000383ffff */
.L_x_69:
[----:B------:R-:W-:-:S07]  /*8e00*/  MOV R0, UR5 ;  /* 0x0000000500007c02 */ /* 0x000fce0008000f00 */
.L_x_161:
[----:B-1----:R1:W2:Y:S02]  /*8e10*/  SYNCS.PHASECHK.TRANS64.TRYWAIT P0, [R0+URZ], R3 ;  /* 0x00000003000075a7 */ /* 0x0022a400080011ff */
[----:B--2---:R-:W-:Y:S05]  /*8e20*/  @!P0 NANOSLEEP.SYNCS 0x989680 ;  /* 0x009896800000895d */ /* 0x004fea0003900000 */
[----:B------:R-:W2:Y:S02]  /*8e30*/  @!P0 SYNCS.PHASECHK.TRANS64 P0, [R0+URZ], R3 ;  /* 0x00000003000085a7 */ /* 0x000ea400080010ff */
[----:B--2---:R-:W-:Y:S05]  /*8e40*/  @!P0 BRA `(.L_x_161) ;  /* 0xfffffffc00f08947 */ /* 0x004fea000383ffff */
[----:B------:R-:W-:Y:S05]  /*8e50*/  BRA `(.L_x_162) ;  /* 0xffffffac00347947 */ /* 0x000fea000383ffff */
.L_x_70:
[----:B-1----:R-:W-:-:S07]  /*8e60*/  MOV R0, UR4 ;  /* 0x0000000400007c02 */ /* 0x002fce0008000f00 */
.L_x_163:
[----:B-1----:R1:W2:Y:S02]  /*8e70*/  SYNCS.PHASECHK.TRANS64.TRYWAIT P0, [R0+URZ], R2 ;  /* 0x00000002000075a7 */ /* 0x0022a400080011ff */
[----:B--2---:R-:W-:Y:S05]  /*8e80*/  @!P0 NANOSLEEP.SYNCS 0x989680 ;  /* 0x009896800000895d */ /* 0x004fea0003900000 */
[----:B------:R-:W2:Y:S02]  /*8e90*/  @!P0 SYNCS.PHASECHK.TRANS64 P0, [R0+URZ], R2 ;  /* 0x00000002000085a7 */ /* 0x000ea400080010ff */
[----:B--2---:R-:W-:Y:S05]  /*8ea0*/  @!P0 BRA `(.L_x_163) ;  /* 0xfffffffc00f08947 */ /* 0x004fea000383ffff */
[----:B------:R-:W-:Y:S05]  /*8eb0*/  BRA `(.L_x_164) ;  /* 0xffffffac00407947 */ /* 0x000fea000383ffff */
.L_x_75:
[----:B--2---:R2:W3:Y:S02]  /*8ec0*/  SYNCS.PHASECHK.TRANS64.TRYWAIT P0, [R12+URZ+0x90], R0 ;  /* 0x000090000c0075a7 */ /* 0x0044e400080011ff */
[----:B---3--:R-:W-:Y:S05]  /*8ed0*/  @!P0 NANOSLEEP.SYNCS 0x989680 ;  /* 0x009896800000895d */ /* 0x008fea0003900000 */
[----:B------:R-:W3:Y:S02]  /*8ee0*/  @!P0 SYNCS.PHASECHK.TRANS64 P0, [R12+URZ+0x90], R0 ;  /* 0x000090000c0085a7 */ /* 0x000ee400080010ff */
[----:B---3--:R-:W-:Y:S05]  /*8ef0*/  @!P0 BRA `(.L_x_75) ;  /* 0xfffffffc00f08947 */ /* 0x008fea000383ffff */
[----:B------:R-:W-:Y:S05]  /*8f00*/  BRA `(.L_x_165) ;  /* 0xffffffb000707947 */ /* 0x000fea000383ffff */
.L_x_78:
[----:B--2---:R-:W-:Y:S07]  /*8f10*/  MOV R0, UR21 ;  /* 0x0000001500007c02 */ /* 0x004fee0008000f00 */
.L_x_166:
[----:B--2---:R2:W3:Y:S02]  /*8f20*/  SYNCS.PHASECHK.TRANS64.TRYWAIT P2, [R0+URZ+0x88], R6 ;  /* 0x00008806000075a7 */ /* 0x0044e400080411ff */
[----:B---3--:R-:W-:Y:S05]  /*8f30*/  @!P2 NANOSLEEP.SYNCS 0x989680 ;  /* 0x009896800000a95d */ /* 0x008fea0003900000 */
[----:B------:R-:W3:Y:S02]  /*8f40*/  @!P2 SYNCS.PHASECHK.TRANS64 P2, [R0+URZ+0x88], R6 ;  /* 0x000088060000a5a7 */ /* 0x000ee400080410ff */
[----:B---3--:R-:W-:Y:S05]  /*8f50*/  @!P2 BRA `(.L_x_166) ;  /* 0xfffffffc00f0a947 */ /* 0x008fea000383ffff */
[----:B------:R-:W-:Y:S05]  /*8f60*/  BRA `(.L_x_77) ;  /* 0xffffffb400d87947 */ /* 0x000fea000383ffff */
.L_x_81:
[----:B------:R-:W-:Y:S07]  /*8f70*/  MOV R0, UR21 ;  /* 0x0000001500007c02 */ /* 0x000fee0008000f00 */
.L_x_167:
[----:B--2---:R2:W3:Y:S02]  /*8f80*/  SYNCS.PHASECHK.TRANS64.TRYWAIT P0, [R0+URZ+0x60], R9 ;  /* 0x00006009000075a7 */ /* 0x0044e400080011ff */
[----:B---3--:R-:W-:Y:S05]  /*8f90*/  @!P0 NANOSLEEP.SYNCS 0x989680 ;  /* 0x009896800000895d */ /* 0x008fea0003900000 */
[----:B------:R-:W3:Y:S02]  /*8fa0*/  @!P0 SYNCS.PHASECHK.TRANS64 P0, [R0+URZ+0x60], R9 ;  /* 0x00006009000085a7 */ /* 0x000ee400080010ff */
[----:B---3--:R-:W-:Y:S05]  /*8fb0*/  @!P0 BRA `(.L_x_167) ;  /* 0xfffffffc00f08947 */ /* 0x008fea000383ffff */
[----:B------:R-:W-:Y:S05]  /*8fc0*/  BRA `(.L_x_168) ;  /* 0xffffffb800347947 */ /* 0x000fea000383ffff */
.L_x_82:
[----:B------:R-:W-:Y:S07]  /*8fd0*/  MOV R0, UR21 ;  /* 0x0000001500007c02 */ /* 0x000fee0008000f00 */
.L_x_169:
[----:B--2---:R2:W3:Y:S02]  /*8fe0*/  SYNCS.PHASECHK.TRANS64.TRYWAIT P0, [R0+URZ+0x68], R9 ;  /* 0x00006809000075a7 */ /* 0x0044e400080011ff */
[----:B---3--:R-:W-:Y:S05]  /*8ff0*/  @!P0 NANOSLEEP.SYNCS 0x989680 ;  /* 0x009896800000895d */ /* 0x008fea0003900000 */
[----:B------:R-:W3:Y:S02]  /*9000*/  @!P0 SYNCS.PHASECHK.TRANS64 P0, [R0+URZ+0x68], R9 ;  /* 0x00006809000085a7 */ /* 0x000ee400080010ff */
[----:B---3--:R-:W-:Y:S05]  /*9010*/  @!P0 BRA `(.L_x_169) ;  /* 0xfffffffc00f08947 */ /* 0x008fea000383ffff */
[----:B------:R-:W-:Y:S05]  /*9020*/  BRA `(.L_x_170) ;  /* 0xffffffb8006c7947 */ /* 0x000fea000383ffff */
.L_x_83:
[----:B------:R-:W-:Y:S07]  /*9030*/  MOV R0, UR21 ;  /* 0x0000001500007c02 */ /* 0x000fee0008000f00 */
.L_x_171:
[----:B--2---:R2:W3:Y:S02]  /*9040*/  SYNCS.PHASECHK.TRANS64.TRYWAIT P0, [R0+URZ+0x70], R9 ;  /* 0x00007009000075a7 */ /* 0x0044e400080011ff */
[----:B---3--:R-:W-:Y:S05]  /*9050*/  @!P0 NANOSLEEP.SYNCS 0x989680 ;  /* 0x009896800000895d */ /* 0x008fea0003900000 */
[----:B------:R-:W3:Y:S02]  /*9060*/  @!P0 SYNCS.PHASECHK.TRANS64 P0, [R0+URZ+0x70], R9 ;  /* 0x00007009000085a7 */ /* 0x000ee400080010ff */
[----:B---3--:R-:W-:Y:S05]  /*9070*/  @!P0 BRA `(.L_x_171) ;  /* 0xfffffffc00f08947 */ /* 0x008fea000383ffff */
[----:B------:R-:W-:Y:S05]  /*9080*/  BRA `(.L_x_172) ;  /* 0xffffffb800b07947 */ /* 0x000fea000383ffff */
.L_x_84:
[----:B------:R-:W-:Y:S07]  /*9090*/  MOV R0, UR21 ;  /* 0x0000001500007c02 */ /* 0x000fee0008000f00 */
.L_x_173:
[----:B--2---:R2:W3:Y:S02]  /*90a0*/  SYNCS.PHASECHK.TRANS64.TRYWAIT P0, [R0+URZ+0x78], R9 ;  /* 0x00007809000075a7 */ /* 0x0044e400080011ff */
[----:B---3--:R-:W-:Y:S05]  /*90b0*/  @!P0 NANOSLEEP.SYNCS 0x989680 ;  /* 0x009896800000895d */ /* 0x008fea0003900000 */
[----:B------:R-:W3:Y:S02]  /*90c0*/  @!P0 SYNCS.PHASECHK.TRANS64 P0, [R0+URZ+0x78], R9 ;  /* 0x00007809000085a7 */ /* 0x000ee400080010ff */
[----:B---3--:R-:W-:Y:S05]  /*90d0*/  @!P0 BRA `(.L_x_173) ;  /* 0xfffffffc00f08947 */ /* 0x008fea000383ffff */
[----:B------:R-:W-:Y:S05]  /*90e0*/  BRA `(.L_x_174) ;  /* 0xffffffb800f07947 */ /* 0x000fea000383ffff */
.L_x_86:
[----:B------:R-:W-:-:S07]  /*90f0*/  MOV R0, UR21 ;  /* 0x0000001500007c02 */ /* 0x000fce0008000f00 */
.L_x_175:
[----:B---3--:R3:W4:Y:S02]  /*9100*/  SYNCS.PHASECHK.TRANS64.TRYWAIT P0, [R0+URZ+0x60], R2 ;  /* 0x00006002000075a7 */ /* 0x00872400080011ff */
[----:B----4-:R-:W-:Y:S05]  /*9110*/  @!P0 NANOSLEEP.SYNCS 0x989680 ;  /* 0x009896800000895d */ /* 0x010fea0003900000 */
[----:B------:R-:W4:Y:S02]  /*9120*/  @!P0 SYNCS.PHASECHK.TRANS64 P0, [R0+URZ+0x60], R2 ;  /* 0x00006002000085a7 */ /* 0x000f2400080010ff */
[----:B----4-:R-:W-:Y:S05]  /*9130*/  @!P0 BRA `(.L_x_175) ;  /* 0xfffffffc00f08947 */ /* 0x010fea000383ffff */
[----:B------:R-:W-:Y:S05]  /*9140*/  BRA `(.L_x_176) ;  /* 0xffffffbc00687947 */ /* 0x000fea000383ffff */
.L_x_87:
[----:B---3--:R-:W-:-:S07]  /*9150*/  MOV R0, UR21 ;  /* 0x0000001500007c02 */ /* 0x008fce0008000f00 */
.L_x_177:
[----:B---3--:R3:W4:Y:S02]  /*9160*/  SYNCS.PHASECHK.TRANS64.TRYWAIT P0, [R0+URZ+0x68], R2 ;  /* 0x00006802000075a7 */ /* 0x00872400080011ff */
[----:B----4-:R-:W-:Y:S05]  /*9170*/  @!P0 NANOSLEEP.SYNCS 0x989680 ;  /* 0x009896800000895d */ /* 0x010fea0003900000 */
[----:B------:R-:W4:Y:S02]  /*9180*/  @!P0 SYNCS.PHASECHK.TRANS64 P0, [R0+URZ+0x68], R2 ;  /* 0x00006802000085a7 */ /* 0x000f2400080010ff */
[----:B----4-:R-:W-:Y:S05]  /*9190*/  @!P0 BRA `(.L_x_177) ;  /* 0xfffffffc00f08947 */ /* 0x010fea000383ffff */
[----:B------:R-:W-:Y:S05]  /*91a0*/  BRA `(.L_x_178) ;  /* 0xffffffbc00587947 */ /* 0x000fea000383ffff */
.L_x_88:
[----:B---3--:R-:W-:-:S07]  /*91b0*/  MOV R0, UR21 ;  /* 0x0000001500007c02 */ /* 0x008fce0008000f00 */
.L_x_179:
[----:B---3--:R3:W4:Y:S02]  /*91c0*/  SYNCS.PHASECHK.TRANS64.TRYWAIT P0, [R0+URZ+0x70], R2 ;  /* 0x00007002000075a7 */ /* 0x00872400080011ff */
[----:B----4-:R-:W-:Y:S05]  /*91d0*/  @!P0 NANOSLEEP.SYNCS 0x989680 ;  /* 0x009896800000895d */ /* 0x010fea0003900000 */
[----:B------:R-:W4:Y:S02]  /*91e0*/  @!P0 SYNCS.PHASECHK.TRANS64 P0, [R0+URZ+0x70], R2 ;  /* 0x00007002000085a7 */ /* 0x000f2400080010ff */
[----:B----4-:R-:W-:Y:S05]  /*91f0*/  @!P0 BRA `(.L_x_179) ;  /* 0xfffffffc00f08947 */ /* 0x010fea000383ffff */
[----:B------:R-:W-:Y:S05]  /*9200*/  BRA `(.L_x_180) ;  /* 0xffffffbc00487947 */ /* 0x000fea000383ffff */
.L_x_90:
[----:B-1----:R1:W2:Y:S02]  /*9210*/  SYNCS.PHASECHK.TRANS64.TRYWAIT P0, [R3+URZ+0x90], R0 ;  /* 0x00009000030075a7 */ /* 0x0022a400080011ff */
[----:B--2---:R-:W-:Y:S05]  /*9220*/  @!P0 NANOSLEEP.SYNCS 0x989680 ;  /* 0x009896800000895d */ /* 0x004fea0003900000 */
[----:B------:R-:W2:Y:S02]  /*9230*/  @!P0 SYNCS.PHASECHK.TRANS64 P0, [R3+URZ+0x90], R0 ;  /* 0x00009000030085a7 */ /* 0x000ea400080010ff */
[----:B--2---:R-:W-:Y:S05]  /*9240*/  @!P0 BRA `(.L_x_90) ;  /* 0xfffffffc00f08947 */ /* 0x004fea000383ffff */
[----:B------:R-:W-:Y:S05]  /*9250*/  BRA `(.L_x_181) ;  /* 0xffffffc000087947 */ /* 0x000fea000383ffff */
.L_x_101:
[----:B-1----:R-:W-:Y:S04]  /*9260*/  MOV R2, UR45 ;  /* 0x0000002d00027c02 */ /* 0x002fe80008000f00 */
[----:B------:R1:W2:Y:S03]  /*9270*/  SYNCS.PHASECHK.TRANS64.TRYWAIT P1, [R2+URZ+0x40], R3 ;  /* 0x00004003020075a7 */ /* 0x0002a600080211ff */
[----:B--2---:R-:W-:Y:S05]  /*9280*/  @!P1 NANOSLEEP.SYNCS 0x989680 ;  /* 0x009896800000995d */ /* 0x004fea0003900000 */
[----:B------:R-:W2:Y:S02]  /*9290*/  @!P1 SYNCS.PHASECHK.TRANS64 P1, [R2+URZ+0x40], R3 ;  /* 0x00004003020095a7 */ /* 0x000ea400080210ff */
[----:B--2---:R-:W-:Y:S05]  /*92a0*/  @!P1 BRA `(.L_x_101) ;  /* 0xfffffffc00ec9947 */ /* 0x004fea000383ffff */
[----:B------:R-:W-:Y:S05]  /*92b0*/  BRA `(.L_x_100) ;  /* 0xffffffcc006c7947 */ /* 0x000fea000383ffff */
.L_x_103:
[----:B-1----:R1:W4:Y:S02]  /*92c0*/  SYNCS.PHASECHK.TRANS64.TRYWAIT P0, [R70+URZ+0xb0], R0 ;  /* 0x0000b000460075a7 */ /* 0x00232400080011ff */
[----:B----4-:R-:W-:Y:S05]  /*92d0*/  @!P0 NANOSLEEP.SYNCS 0x989680 ;  /* 0x009896800000895d */ /* 0x010fea0003900000 */
[----:B------:R-:W4:Y:S02]  /*92e0*/  @!P0 SYNCS.PHASECHK.TRANS64 P0, [R70+URZ+0xb0], R0 ;  /* 0x0000b000460085a7 */ /* 0x000f2400080010ff */
[----:B----4-:R-:W-:Y:S05]  /*92f0*/  @!P0 BRA `(.L_x_103) ;  /* 0xfffffffc00f08947 */ /* 0x010fea000383ffff */
[----:B------:R-:W-:Y:S05]  /*9300*/  BRA `(.L_x_102) ;  /* 0xffffffcc00947947 */ /* 0x000fea000383ffff */
.L_x_112:
[----:B-1----:R1:W3:Y:S02]  /*9310*/  SYNCS.PHASECHK.TRANS64.TRYWAIT P0, [R2+URZ+0x40], R0 ;  /* 0x00004000020075a7 */ /* 0x0022e400080011ff */
[----:B---3--:R-:W-:Y:S05]  /*9320*/  @!P0 NANOSLEEP.SYNCS 0x989680 ;  /* 0x009896800000895d */ /* 0x008fea0003900000 */
[----:B------:R-:W3:Y:S02]  /*9330*/  @!P0 SYNCS.PHASECHK.TRANS64 P0, [R2+URZ+0x40], R0 ;  /* 0x00004000020085a7 */ /* 0x000ee400080010ff */
[----:B---3--:R-:W-:Y:S05]  /*9340*/  @!P0 BRA `(.L_x_112) ;  /* 0xfffffffc00f08947 */ /* 0x008fea000383ffff */
[----:B------:R-:W-:Y:S05]  /*9350*/  BRA `(.L_x_111) ;  /* 0xffffffd400b07947 */ /* 0x000fea000383ffff */
.L_x_120:
[----:B-1----:R1:W3:Y:S02]  /*9360*/  SYNCS.PHASECHK.TRANS64.TRYWAIT P0, [R6+URZ+0x40], R5 ;  /* 0x00004005060075a7 */ /* 0x0022e400080011ff */
[----:B---3--:R-:W-:Y:S05]  /*9370*/  @!P0 NANOSLEEP.SYNCS 0x989680 ;  /* 0x009896800000895d */ /* 0x008fea0003900000 */
[----:B------:R-:W3:Y:S02]  /*9380*/  @!P0 SYNCS.PHASECHK.TRANS64 P0, [R6+URZ+0x40], R5 ;  /* 0x00004005060085a7 */ /* 0x000ee400080010ff */
[----:B---3--:R-:W-:Y:S05]  /*9390*/  @!P0 BRA `(.L_x_120) ;  /* 0xfffffffc00f08947 */ /* 0x008fea000383ffff */
[----:B------:R-:W-:Y:S05]  /*93a0*/  BRA `(.L_x_119) ;  /* 0xffffffdc00f47947 */ /* 0x000fea000383ffff */
.L_x_128:
[----:B-1----:R1:W3:Y:S02]  /*93b0*/  SYNCS.PHASECHK.TRANS64.TRYWAIT P0, [R0+URZ+0x40], R5 ;  /* 0x00004005000075a7 */ /* 0x0022e400080011ff */
[----:B---3--:R-:W-:Y:S05]  /*93c0*/  @!P0 NANOSLEEP.SYNCS 0x989680 ;  /* 0x009896800000895d */ /* 0x008fea0003900000 */
[----:B------:R-:W3:Y:S02]  /*93d0*/  @!P0 SYNCS.PHASECHK.TRANS64 P0, [R0+URZ+0x40], R5 ;  /* 0x00004005000085a7 */ /* 0x000ee400080010ff */
[----:B---3--:R-:W-:Y:S05]  /*93e0*/  @!P0 BRA `(.L_x_128) ;  /* 0xfffffffc00f08947 */ /* 0x008fea000383ffff */
[----:B------:R-:W-:Y:S05]  /*93f0*/  BRA `(.L_x_127) ;  /* 0xffffffe800347947 */ /* 0x000fea000383ffff */
        .weak           $__internal_0_$__cuda_sm10x_tcgen05_guardrail_trap_col_being_dealloced_not_returned_by_alloc
        .type           $__internal_0_$__cuda_sm10x_tcgen05_guardrail_trap_col_being_dealloced_not_returned_by_alloc,@function
        .size           $__internal_0_$__cuda_sm10x_tcgen05_guardrail_trap_col_being_dealloced_not_returned_by_alloc,($__internal_1_$__cuda_sm10x_tcgen05_guardrail_trap_phase_invalid_during_alloc - $__internal_0_$__cuda_sm10x_tcgen05_guardrail_trap_col_being_dealloced_not_returned_by_alloc)
$__internal_0_$__cuda_sm10x_tcgen05_guardrail_trap_col_being_dealloced_not_returned_by_alloc:
[----:B------:R-:W-:Y:S05]  /*9400*/  BPT.TRAP 0x1 ;  /* 0x000000040000795c */ /* 0x000fea0000300000 */
[----:B------:R-:W-:-:S04]  /*9410*/  HFMA2 R3, -RZ, RZ, 0, 0 ;  /* 0x00000000ff037431 */ /* 0x000fc800000001ff */
[----:B------:R-:W-:Y:S05]  /*9420*/  RET.REL.NODEC R2 `(_ZN7cutlass13device_kernelINS_4gemm6kernel13GemmUniversalIN4cute5tupleIJiiiiEEENS1_10collective13CollectiveMmaINS1_35MainloopSm100TmaUmmaWarpSpecializedILi4ELi2ELi4ENS5_IJNS4_1CILi1EEENSA_ILi2EEESB_EEEEENS5_IJNSA_ILi128EEENSA_ILi64EEENSA_ILi32EEEEEENS_10tfloat32_tENS5_IJlSB_lEEESJ_SK_NS4_8TiledMMAINS4_8MMA_AtomIJNS4_17SM100_MMA_TF32_SSISJ_SJ_fLi128ELi64ELNS4_4UMMA5MajorE0ELSP_0ELNSO_7ScaleInE0ELSQ_0EEEEEENS4_6LayoutINS5_IJSB_SB_SB_EEENS5_IJNSA_ILi0EEESV_SV_EEEEENS5_IJNS4_10UnderscoreESY_SY_EEEEENS4_23SM90_TMA_LOAD_MULTICASTENS4_14ComposedLayoutINS4_7SwizzleILi3ELi4ELi3EEENS4_18smem_ptr_flag_bitsILi32EEENST_INS5_IJNSA_ILi8EEESH_EEENS5_IJSH_SB_EEEEEEEvNS4_8identityENS4_13SM90_TMA_LOADES1B_vS1C_EENS_8epilogue10collective18CollectiveEpilogueINS1F_23Sm100TmaWarpSpecializedILi4ELi2ELi16ELb1ELb0EEEJSI_NS5_IJNST_ISF_SB_EENST_INSA_ILi16EEESB_EEEEESJ_SK_SJ_SK_NS1F_6fusion15FusionCallbacksIS1J_NS1O_17LinearCombinationISJ_fSJ_fLNS_15FloatRoundStyleE2EEESI_S1N_JEEENS4_5SM1004TMEM4LOAD26SM100_TMEM_LOAD_32dp32b16xES1D_NS12_INS13_ILi2ELi4ELi3EEES16_NST_INS5_IJS17_S1L_EEENS5_IJS1L_SB_EEEEEEENS4_39AutoVectorizingCopyWithAssumedAlignmentILi128EEENS4_14SM90_TMA_STOREES22_S24_S24_EEEvvEEEEvNT_6ParamsE) ;  /* 0xffffff6802f47950 */ /* 0x000fea0003c3ffff */
        .weak           $__internal_1_$__cuda_sm10x_tcgen05_guardrail_trap_phase_invalid_during_alloc
        .type           $__internal_1_$__cuda_sm10x_tcgen05_guardrail_trap_phase_invalid_during_alloc,@function
        .size           $__internal_1_$__cuda_sm10x_tcgen05_guardrail_trap_phase_invalid_during_alloc,($__internal_2_$__cuda_sm10x_tcgen05_guardrail_trap_unallocated_columns_being_dealloced - $__internal_1_$__cuda_sm10x_tcgen05_guardrail_trap_phase_invalid_during_alloc)
$__internal_1_$__cuda_sm10x_tcgen05_guardrail_trap_phase_invalid_during_alloc:
[----:B------:R-:W-:Y:S05]  /*9430*/  BPT.TRAP 0x1 ;  /* 0x000000040000795c */ /* 0x000fea0000300000 */
[----:B------:R-:W-:-:S04]  /*9440*/  MOV R5, 0x0 ;  /* 0x0000000000057802 */ /* 0x000fc80000000f00 */
[----:B------:R-:W-:Y:S05]  /*9450*/  RET.REL.NODEC R4 `(_ZN7cutlass13device_kernelINS_4gemm6kernel13GemmUniversalIN4cute5tupleIJiiiiEEENS1_10collective13CollectiveMmaINS1_35MainloopSm100TmaUmmaWarpSpecializedILi4ELi2ELi4ENS5_IJNS4_1CILi1EEENSA_ILi2EEESB_EEEEENS5_IJNSA_ILi128EEENSA_ILi64EEENSA_ILi32EEEEEENS_10tfloat32_tENS5_IJlSB_lEEESJ_SK_NS4_8TiledMMAINS4_8MMA_AtomIJNS4_17SM100_MMA_TF32_SSISJ_SJ_fLi128ELi64ELNS4_4UMMA5MajorE0ELSP_0ELNSO_7ScaleInE0ELSQ_0EEEEEENS4_6LayoutINS5_IJSB_SB_SB_EEENS5_IJNSA_ILi0EEESV_SV_EEEEENS5_IJNS4_10UnderscoreESY_SY_EEEEENS4_23SM90_TMA_LOAD_MULTICASTENS4_14ComposedLayoutINS4_7SwizzleILi3ELi4ELi3EEENS4_18smem_ptr_flag_bitsILi32EEENST_INS5_IJNSA_ILi8EEESH_EEENS5_IJSH_SB_EEEEEEEvNS4_8identityENS4_13SM90_TMA_LOADES1B_vS1C_EENS_8epilogue10collective18CollectiveEpilogueINS1F_23Sm100TmaWarpSpecializedILi4ELi2ELi16ELb1ELb0EEEJSI_NS5_IJNST_ISF_SB_EENST_INSA_ILi16EEESB_EEEEESJ_SK_SJ_SK_NS1F_6fusion15FusionCallbacksIS1J_NS1O_17LinearCombinationISJ_fSJ_fLNS_15FloatRoundStyleE2EEESI_S1N_JEEENS4_5SM1004TMEM4LOAD26SM100_TMEM_LOAD_32dp32b16xES1D_NS12_INS13_ILi2ELi4ELi3EEES16_NST_INS5_IJS17_S1L_EEENS5_IJS1L_SB_EEEEEEENS4_39AutoVectorizingCopyWithAssumedAlignmentILi128EEENS4_14SM90_TMA_STOREES22_S24_S24_EEEvvEEEEvNT_6ParamsE) ;  /* 0xffffff6804e87950 */ /* 0x000fea0003c3ffff */
        .weak           $__internal_2_$__cuda_sm10x_tcgen05_guardrail_trap_unallocated_columns_being_dealloced
        .type           $__internal_2_$__cuda_sm10x_tcgen05_guardrail_trap_unallocated_columns_being_dealloced,@function
        .size           $__internal_2_$__cuda_sm10x_tcgen05_guardrail_trap_unallocated_columns_being_dealloced,(.L_x_183 - $__internal_2_$__cuda_sm10x_tcgen05_guardrail_trap_unallocated_columns_being_dealloced)
$__internal_2_$__cuda_sm10x_tcgen05_guardrail_trap_unallocated_columns_being_dealloced:
[----:B------:R-:W-:Y:S05]  /*9460*/  BPT.TRAP 0x1 ;  /* 0x000000040000795c */ /* 0x000fea0000300000 */
[----:B------:R-:W-:-:S04]  /*9470*/  HFMA2 R3, -RZ, RZ, 0, 0 ;  /* 0x00000000ff037431 */ /* 0x000fc800000001ff */
[----:B------:R-:W-:Y:S05]  /*9480*/  RET.REL.NODEC R2 `(_ZN7cutlass13device_kernelINS_4gemm6kernel13GemmUniversalIN4cute5tupleIJiiiiEEENS1_10collective13CollectiveMmaINS1_35MainloopSm100TmaUmmaWarpSpecializedILi4ELi2ELi4ENS5_IJNS4_1CILi1EEENSA_ILi2EEESB_EEEEENS5_IJNSA_ILi128EEENSA_ILi64EEENSA_ILi32EEEEEENS_10tfloat32_tENS5_IJlSB_lEEESJ_SK_NS4_8TiledMMAINS4_8MMA_AtomIJNS4_17SM100_MMA_TF32_SSISJ_SJ_fLi128ELi64ELNS4_4UMMA5MajorE0ELSP_0ELNSO_7ScaleInE0ELSQ_0EEEEEENS4_6LayoutINS5_IJSB_SB_SB_EEENS5_IJNSA_ILi0EEESV_SV_EEEEENS5_IJNS4_10UnderscoreESY_SY_EEEEENS4_23SM90_TMA_LOAD_MULTICASTENS4_14ComposedLayoutINS4_7SwizzleILi3ELi4ELi3EEENS4_18smem_ptr_flag_bitsILi32EEENST_INS5_IJNSA_ILi8EEESH_EEENS5_IJSH_SB_EEEEEEEvNS4_8identityENS4_13SM90_TMA_LOADES1B_vS1C_EENS_8epilogue10collective18CollectiveEpilogueINS1F_23Sm100TmaWarpSpecializedILi4ELi2ELi16ELb1ELb0EEEJSI_NS5_IJNST_ISF_SB_EENST_INSA_ILi16EEESB_EEEEESJ_SK_SJ_SK_NS1F_6fusion15FusionCallbacksIS1J_NS1O_17LinearCombinationISJ_fSJ_fLNS_15FloatRoundStyleE2EEESI_S1N_JEEENS4_5SM1004TMEM4LOAD26SM100_TMEM_LOAD_32dp32b16xES1D_NS12_INS13_ILi2ELi4ELi3EEES16_NST_INS5_IJS17_S1L_EEENS5_IJS1L_SB_EEEEEEENS4_39AutoVectorizingCopyWithAssumedAlignmentILi128EEENS4_14SM90_TMA_STOREES22_S24_S24_EEEvvEEEEvNT_6ParamsE) ;  /* 0xffffff6802dc7950 */ /* 0x000fea0003c3ffff */
.L_x_182:
[----:B------:R-:W-:-:S00]  /*9490*/  BRA `(.L_x_182) ;  /* 0xfffffffc00fc7947 */ /* 0x000fc0000383ffff */
[----:B------:R-:W-:-:S00]  /*94a0*/  NOP ;  /* 0x0000000000007918 */ /* 0x000fc00000000000 */
        /* <DEDUP_REMOVED lines=13> */
.L_x_183:


//--------------------- .nv.global.init           --------------------------
	.section	.nv.global.init,"aw",@progbits
.nv.global.init:
	.type		$str$27,@object
	.size		$str$27,($str$28 - $str$27)
$str$27:
        /*0000*/ 	.byte	0x28, 0x61, 0x64, 0x64, 0x72, 0x65, 0x73, 0x73, 0x20, 0x26, 0x20, 0x6d, 0x61, 0x73, 0x6b, 0x29
        /*0010*/ 	.byte	0x20, 0x3d, 0x3d, 0x20, 0x30, 0x00
	.type		$str$28,@object
	.size		$str$28,($str$26 - $str$28)
$str$28:
        /*0016*/ 	.byte	0x2f, 0x74, 0x6d, 0x70, 0x2f, 0x63, 0x75, 0x74, 0x6c, 0x61, 0x73, 0x73, 0x5f, 0x73, 0x77, 0x65
        /*0026*/ 	.byte	0x65, 0x70, 0x5f, 0x73, 0x72, 0x63, 0x2f, 0x69, 0x6e, 0x63, 0x6c, 0x75, 0x64, 0x65, 0x2f, 0x63
        /*0036*/ 	.byte	0x75, 0x74, 0x65, 0x2f, 0x70, 0x6f, 0x69, 0x6e, 0x74, 0x65, 0x72, 0x5f, 0x66, 0x6c, 0x61, 0x67
        /*0046*/ 	.byte	0x67, 0x65, 0x64, 0x2e, 0x68, 0x70, 0x70, 0x00
	.type		$str$26,@object
	.size		$str$26,($str$25 - $str$26)
$str$26:
        /*004e*/ 	.byte	0x2f, 0x74, 0x6d, 0x70, 0x2f, 0x63, 0x75, 0x74, 0x6c, 0x61, 0x73, 0x73, 0x5f, 0x73, 0x77, 0x65
        /*005e*/ 	.byte	0x65, 0x70, 0x5f, 0x73, 0x72, 0x63, 0x2f, 0x69, 0x6e, 0x63, 0x6c, 0x75, 0x64, 0x65, 0x2f, 0x63
        /*006e*/ 	.byte	0x75, 0x74, 0x65, 0x2f, 0x61, 0x74, 0x6f, 0x6d, 0x2f, 0x63, 0x6f, 0x70, 0x79, 0x5f, 0x74, 0x72
        /*007e*/ 	.byte	0x61, 0x69, 0x74, 0x73, 0x5f, 0x73, 0x6d, 0x31, 0x30, 0x30, 0x2e, 0x68, 0x70, 0x70, 0x00
	.type		$str$25,@object
	.size		$str$25,(__unnamed_1 - $str$25)
$str$25:
        /*008d*/ 	.byte	0x28, 0x28, 0x75, 0x69, 0x6e, 0x74, 0x33, 0x32, 0x5f, 0x74, 0x28, 0x74, 0x68, 0x72, 0x65, 0x61
        /*009d*/ 	.byte	0x64, 0x49, 0x64, 0x78, 0x2e, 0x78, 0x29, 0x20, 0x2f, 0x20, 0x33, 0x32, 0x29, 0x20, 0x25, 0x20
        /*00ad*/ 	.byte	0x34, 0x29, 0x20, 0x3d, 0x3d, 0x20, 0x28, 0x28, 0x28, 0x74, 0x6d, 0x65, 0x6d, 0x5f, 0x61, 0x64
        /*00bd*/ 	.byte	0x64, 0x72, 0x20, 0x3e, 0x3e, 0x20, 0x31, 0x36, 0x29, 0x20, 0x2f, 0x20, 0x33, 0x32, 0x29, 0x20
        /*00cd*/ 	.byte	0x25, 0x20, 0x34, 0x29, 0x00
	.type		__unnamed_1,@object
	.size		__unnamed_1,(__unnamed_2 - __unnamed_1)
__unnamed_1:
        /*00d2*/ 	.byte	0x61, 0x75, 0x74, 0x6f, 0x20, 0x63, 0x75, 0x74, 0x65, 0x3a, 0x3a, 0x61, 0x73, 0x5f, 0x70, 0x6f
        /* <DEDUP_REMOVED lines=24> */
        /*0262*/ 	.byte	0x32, 0x30, 0x34, 0x38, 0x3e, 0x3e, 0x3e, 0x3e, 0x5d, 0x00
	.type		__unnamed_2,@object
	.size		__unnamed_2,(.L_2 - __unnamed_2)
__unnamed_2:
        /* <DEDUP_REMOVED lines=42> */
        /*050c*/ 	.byte	0x3e, 0x5d, 0x00
.L_2:


//--------------------- .nv.shared._ZN7cutlass13device_kernelINS_4gemm6kernel13GemmUniversalIN4cute5tupleIJiiiiEEENS1_10collective13CollectiveMmaINS1_35MainloopSm100TmaUmmaWarpSpecializedILi4ELi2ELi4ENS5_IJNS4_1CILi1EEENSA_ILi2EEESB_EEEEENS5_IJNSA_ILi128EEENSA_ILi64EEENSA_ILi32EEEEEENS_10tfloat32_tENS5_IJlSB_lEEESJ_SK_NS4_8TiledMMAINS4_8MMA_AtomIJNS4_17SM100_MMA_TF32_SSISJ_SJ_fLi128ELi64ELNS4_4UMMA5MajorE0ELSP_0ELNSO_7ScaleInE0ELSQ_0EEEEEENS4_6LayoutINS5_IJSB_SB_SB_EEENS5_IJNSA_ILi0EEESV_SV_EEEEENS5_IJNS4_10UnderscoreESY_SY_EEEEENS4_23SM90_TMA_LOAD_MULTICASTENS4_14ComposedLayoutINS4_7SwizzleILi3ELi4ELi3EEENS4_18smem_ptr_flag_bitsILi32EEENST_INS5_IJNSA_ILi8EEESH_EEENS5_IJSH_SB_EEEEEEEvNS4_8identityENS4_13SM90_TMA_LOADES1B_vS1C_EENS_8epilogue10collective18CollectiveEpilogueINS1F_23Sm100TmaWarpSpecializedILi4ELi2ELi16ELb1ELb0EEEJSI_NS5_IJNST_ISF_SB_EENST_INSA_ILi16EEESB_EEEEESJ_SK_SJ_SK_NS1F_6fusion15FusionCallbacksIS1J_NS1O_17LinearCombinationISJ_fSJ_fLNS_15FloatRoundStyleE2EEESI_S1N_JEEENS4_5SM1004TMEM4LOAD26SM100_TMEM_LOAD_32dp32b16xES1D_NS12_INS13_ILi2ELi4ELi3EEES16_NST_INS5_IJS17_S1L_EEENS5_IJS1L_SB_EEEEEEENS4_39AutoVectorizingCopyWithAssumedAlignmentILi128EEENS4_14SM90_TMA_STOREES22_S24_S24_EEEvvEEEEvNT_6ParamsE --------------------------
	.section	.nv.shared._ZN7cutlass13device_kernelINS_4gemm6kernel13GemmUniversalIN4cute5tupleIJiiiiEEENS1_10collective13CollectiveMmaINS1_35MainloopSm100TmaUmmaWarpSpecializedILi4ELi2ELi4ENS5_IJNS4_1CILi1EEENSA_ILi2EEESB_EEEEENS5_IJNSA_ILi128EEENSA_ILi64EEENSA_ILi32EEEEEENS_10tfloat32_tENS5_IJlSB_lEEESJ_SK_NS4_8TiledMMAINS4_8MMA_AtomIJNS4_17SM100_MMA_TF32_SSISJ_SJ_fLi128ELi64ELNS4_4UMMA5MajorE0ELSP_0ELNSO_7ScaleInE0ELSQ_0EEEEEENS4_6LayoutINS5_IJSB_SB_SB_EEENS5_IJNSA_ILi0EEESV_SV_EEEEENS5_IJNS4_10UnderscoreESY_SY_EEEEENS4_23SM90_TMA_LOAD_MULTICASTENS4_14ComposedLayoutINS4_7SwizzleILi3ELi4ELi3EEENS4_18smem_ptr_flag_bitsILi32EEENST_INS5_IJNSA_ILi8EEESH_EEENS5_IJSH_SB_EEEEEEEvNS4_8identityENS4_13SM90_TMA_LOADES1B_vS1C_EENS_8epilogue10collective18CollectiveEpilogueINS1F_23Sm100TmaWarpSpecializedILi4ELi2ELi16ELb1ELb0EEEJSI_NS5_IJNST_ISF_SB_EENST_INSA_ILi16EEESB_EEEEESJ_SK_SJ_SK_NS1F_6fusion15FusionCallbacksIS1J_NS1O_17LinearCombinationISJ_fSJ_fLNS_15FloatRoundStyleE2EEESI_S1N_JEEENS4_5SM1004TMEM4LOAD26SM100_TMEM_LOAD_32dp32b16xES1D_NS12_INS13_ILi2ELi4ELi3EEES16_NST_INS5_IJS17_S1L_EEENS5_IJS1L_SB_EEEEEEENS4_39AutoVectorizingCopyWithAssumedAlignmentILi128EEENS4_14SM90_TMA_STOREES22_S24_S24_EEEvvEEEEvNT_6ParamsE,"aw",@nobits
	.sectionflags	@""
	.align	16
	.zero		1024


//--------------------- .nv.shared.reserved.0     --------------------------
	.section	.nv.shared.reserved.0,"aw",@nobits
	.weak		__nv_reservedSMEM_offset_0_alias
	.size		__nv_reservedSMEM_offset_0_alias, 0, 64
	.other		__nv_reservedSMEM_offset_0_alias,@"STO_CUDA_RESERVED_SHARED STV_DEFAULT"
__nv_reservedSMEM_offset_0_alias:
	.zero		0
.nv.shared.reserved.0:
	.zero		64
	.weak		__nv_reservedSMEM_tcgen05_partition
	.type		__nv_reservedSMEM_tcgen05_partition,@object
	.size		__nv_reservedSMEM_tcgen05_partition,(.L_0 - __nv_reservedSMEM_tcgen05_partition)
__nv_reservedSMEM_tcgen05_partition:
	.zero		32
.L_0:


//--------------------- .nv.global                --------------------------
	.section	.nv.global,"aw",@nobits
.nv.global:
	.type		_ZN39_INTERNAL_29c3b2ee_4_k_cu_8cbace2a_98324cute1_E,@object
	.size		_ZN39_INTERNAL_29c3b2ee_4_k_cu_8cbace2a_98324cute1_E,(_ZN39_INTERNAL_29c3b2ee_4_k_cu_8cbace2a_98324cuda3std3__45__cpo6cbeginE - _ZN39_INTERNAL_29c3b2ee_4_k_cu_8cbace2a_98324cute1_E)
_ZN39_INTERNAL_29c3b2ee_4_k_cu_8cbace2a_98324cute1_E:
	.zero		1
	.type		_ZN39_INTERNAL_29c3b2ee_4_k_cu_8cbace2a_98324cuda3std3__45__cpo6cbeginE,@object
	.size		_ZN39_INTERNAL_29c3b2ee_4_k_cu_8cbace2a_98324cuda3std3__45__cpo6cbeginE,(_ZN39_INTERNAL_29c3b2ee_4_k_cu_8cbace2a_98324cuda3std3__48in_placeE - _ZN39_INTERNAL_29c3b2ee_4_k_cu_8cbace2a_98324cuda3std3__45__cpo6cbeginE)
_ZN39_INTERNAL_29c3b2ee_4_k_cu_8cbace2a_98324cuda3std3__45__cpo6cbeginE:
	.zero		1
	.type		_ZN39_INTERNAL_29c3b2ee_4_k_cu_8cbace2a_98324cuda3std3__48in_placeE,@object
	.size		_ZN39_INTERNAL_29c3b2ee_4_k_cu_8cbace2a_98324cuda3std3__48in_placeE,(_ZN39_INTERNAL_29c3b2ee_4_k_cu_8cbace2a_98324cuda3std6ranges3__45__cpo9iter_moveE - _ZN39_INTERNAL_29c3b2ee_4_k_cu_8cbace2a_98324cuda3std3__48in_placeE)
_ZN39_INTERNAL_29c3b2ee_4_k_cu_8cbace2a_98324cuda3std3__48in_placeE:
	.zero		1
	.type		_ZN39_INTERNAL_29c3b2ee_4_k_cu_8cbace2a_98324cuda3std6ranges3__45__cpo9iter_moveE,@object
	.size		_ZN39_INTERNAL_29c3b2ee_4_k_cu_8cbace2a_98324cuda3std6ranges3__45__cpo9iter_moveE,(_ZN39_INTERNAL_29c3b2ee_4_k_cu_8cbace2a_98324cuda3std3__45__cpo5beginE - _ZN39_INTERNAL_29c3b2ee_4_k_cu_8cbace2a_98324cuda3std6ranges3__45__cpo9iter_moveE)
_ZN39_INTERNAL_29c3b2ee_4_k_cu_8cbace2a_98324cuda3std6ranges3__45__cpo9iter_moveE:
	.zero		1
	.type		_ZN39_INTERNAL_29c3b2ee_4_k_cu_8cbace2a_98324cuda3std3__45__cpo5beginE,@object
	.size		_ZN39_INTERNAL_29c3b2ee_4_k_cu_8cbace2a_98324cuda3std3__45__cpo5beginE,(_ZN39_INTERNAL_29c3b2ee_4_k_cu_8cbace2a_98324cuda3std3__441_GLOBAL__N__29c3b2ee_4_k_cu_8cbace2a_98326ignoreE - _ZN39_INTERNAL_29c3b2ee_4_k_cu_8cbace2a_98324cuda3std3__45__cpo5beginE)
_ZN39_INTERNAL_29c3b2ee_4_k_cu_8cbace2a_98324cuda3std3__45__cpo5beginE:
	.zero		1
	.type		_ZN39_INTERNAL_29c3b2ee_4_k_cu_8cbace2a_98324cuda3std3__441_GLOBAL__N__29c3b2ee_4_k_cu_8cbace2a_98326ignoreE,@object
	.size		_ZN39_INTERNAL_29c3b2ee_4_k_cu_8cbace2a_98324cuda3std3__441_GLOBAL__N__29c3b2ee_4_k_cu_8cbace2a_98326ignoreE,(_ZN39_INTERNAL_29c3b2ee_4_k_cu_8cbace2a_98324cute7productE - _ZN39_INTERNAL_29c3b2ee_4_k_cu_8cbace2a_98324cuda3std3__441_GLOBAL__N__29c3b2ee_4_k_cu_8cbace2a_98326ignoreE)
_ZN39_INTERNAL_29c3b2ee_4_k_cu_8cbace2a_98324cuda3std3__441_GLOBAL__N__29c3b2ee_4_k_cu_8cbace2a_98326ignoreE:
	.zero		1
	.type		_ZN39_INTERNAL_29c3b2ee_4_k_cu_8cbace2a_98324cute7productE,@object
	.size		_ZN39_INTERNAL_29c3b2ee_4_k_cu_8cbace2a_98324cute7productE,(_ZN39_INTERNAL_29c3b2ee_4_k_cu_8cbace2a_98324cuda3std3__45__cpo3endE - _ZN39_INTERNAL_29c3b2ee_4_k_cu_8cbace2a_98324cute7productE)
_ZN39_INTERNAL_29c3b2ee_4_k_cu_8cbace2a_98324cute7productE:
	.zero		1
	.type		_ZN39_INTERNAL_29c3b2ee_4_k_cu_8cbace2a_98324cuda3std3__45__cpo3endE,@object
	.size		_ZN39_INTERNAL_29c3b2ee_4_k_cu_8cbace2a_98324cuda3std3__45__cpo3endE,(_ZN39_INTERNAL_29c3b2ee_4_k_cu_8cbace2a_98324cuda3std3__419piecewise_constructE - _ZN39_INTERNAL_29c3b2ee_4_k_cu_8cbace2a_98324cuda3std3__45__cpo3endE)
_ZN39_INTERNAL_29c3b2ee_4_k_cu_8cbace2a_98324cuda3std3__45__cpo3endE:
	.zero		1
	.type		_ZN39_INTERNAL_29c3b2ee_4_k_cu_8cbace2a_98324cuda3std3__419piecewise_constructE,@object
	.size		_ZN39_INTERNAL_29c3b2ee_4_k_cu_8cbace2a_98324cuda3std3__419piecewise_constructE,(_ZN39_INTERNAL_29c3b2ee_4_k_cu_8cbace2a_98324cuda3std3__45__cpo4cendE - _ZN39_INTERNAL_29c3b2ee_4_k_cu_8cbace2a_98324cuda3std3__419piecewise_constructE)
_ZN39_INTERNAL_29c3b2ee_4_k_cu_8cbace2a_98324cuda3std3__419piecewise_constructE:
	.zero		1
	.type		_ZN39_INTERNAL_29c3b2ee_4_k_cu_8cbace2a_98324cuda3std3__45__cpo4cendE,@object
	.size		_ZN39_INTERNAL_29c3b2ee_4_k_cu_8cbace2a_98324cuda3std3__45__cpo4cendE,(_ZN39_INTERNAL_29c3b2ee_4_k_cu_8cbace2a_98324cuda3std6ranges3__45__cpo4swapE - _ZN39_INTERNAL_29c3b2ee_4_k_cu_8cbace2a_98324cuda3std3__45__cpo4cendE)
_ZN39_INTERNAL_29c3b2ee_4_k_cu_8cbace2a_98324cuda3std3__45__cpo4cendE:
	.zero		1
	.type		_ZN39_INTERNAL_29c3b2ee_4_k_cu_8cbace2a_98324cuda3std6ranges3__45__cpo4swapE,@object
	.size		_ZN39_INTERNAL_29c3b2ee_4_k_cu_8cbace2a_98324cuda3std6ranges3__45__cpo4swapE,(.L_10 - _ZN39_INTERNAL_29c3b2ee_4_k_cu_8cbace2a_98324cuda3std6ranges3__45__cpo4swapE)
_ZN39_INTERNAL_29c3b2ee_4_k_cu_8cbace2a_98324cuda3std6ranges3__45__cpo4swapE:
	.zero		1
.L_10:


//--------------------- .nv.constant0._ZN7cutlass13device_kernelINS_4gemm6kernel13GemmUniversalIN4cute5tupleIJiiiiEEENS1_10collective13CollectiveMmaINS1_35MainloopSm100TmaUmmaWarpSpecializedILi4ELi2ELi4ENS5_IJNS4_1CILi1EEENSA_ILi2EEESB_EEEEENS5_IJNSA_ILi128EEENSA_ILi64EEENSA_ILi32EEEEEENS_10tfloat32_tENS5_IJlSB_lEEESJ_SK_NS4_8TiledMMAINS4_8MMA_AtomIJNS4_17SM100_MMA_TF32_SSISJ_SJ_fLi128ELi64ELNS4_4UMMA5MajorE0ELSP_0ELNSO_7ScaleInE0ELSQ_0EEEEEENS4_6LayoutINS5_IJSB_SB_SB_EEENS5_IJNSA_ILi0EEESV_SV_EEEEENS5_IJNS4_10UnderscoreESY_SY_EEEEENS4_23SM90_TMA_LOAD_MULTICASTENS4_14ComposedLayoutINS4_7SwizzleILi3ELi4ELi3EEENS4_18smem_ptr_flag_bitsILi32EEENST_INS5_IJNSA_ILi8EEESH_EEENS5_IJSH_SB_EEEEEEEvNS4_8identityENS4_13SM90_TMA_LOADES1B_vS1C_EENS_8epilogue10collective18CollectiveEpilogueINS1F_23Sm100TmaWarpSpecializedILi4ELi2ELi16ELb1ELb0EEEJSI_NS5_IJNST_ISF_SB_EENST_INSA_ILi16EEESB_EEEEESJ_SK_SJ_SK_NS1F_6fusion15FusionCallbacksIS1J_NS1O_17LinearCombinationISJ_fSJ_fLNS_15FloatRoundStyleE2EEESI_S1N_JEEENS4_5SM1004TMEM4LOAD26SM100_TMEM_LOAD_32dp32b16xES1D_NS12_INS13_ILi2ELi4ELi3EEES16_NST_INS5_IJS17_S1L_EEENS5_IJS1L_SB_EEEEEEENS4_39AutoVectorizingCopyWithAssumedAlignmentILi128EEENS4_14SM90_TMA_STOREES22_S24_S24_EEEvvEEEEvNT_6ParamsE --------------------------
	.section	.nv.constant0._ZN7cutlass13device_kernelINS_4gemm6kernel13GemmUniversalIN4cute5tupleIJiiiiEEENS1_10collective13CollectiveMmaINS1_35MainloopSm100TmaUmmaWarpSpecializedILi4ELi2ELi4ENS5_IJNS4_1CILi1EEENSA_ILi2EEESB_EEEEENS5_IJNSA_ILi128EEENSA_ILi64EEENSA_ILi32EEEEEENS_10tfloat32_tENS5_IJlSB_lEEESJ_SK_NS4_8TiledMMAINS4_8MMA_AtomIJNS4_17SM100_MMA_TF32_SSISJ_SJ_fLi128ELi64ELNS4_4UMMA5MajorE0ELSP_0ELNSO_7ScaleInE0ELSQ_0EEEEEENS4_6LayoutINS5_IJSB_SB_SB_EEENS5_IJNSA_ILi0EEESV_SV_EEEEENS5_IJNS4_10UnderscoreESY_SY_EEEEENS4_23SM90_TMA_LOAD_MULTICASTENS4_14ComposedLayoutINS4_7SwizzleILi3ELi4ELi3EEENS4_18smem_ptr_flag_bitsILi32EEENST_INS5_IJNSA_ILi8EEESH_EEENS5_IJSH_SB_EEEEEEEvNS4_8identityENS4_13SM90_TMA_LOADES1B_vS1C_EENS_8epilogue10collective18CollectiveEpilogueINS1F_23Sm100TmaWarpSpecializedILi4ELi2ELi16ELb1ELb0EEEJSI_NS5_IJNST_ISF_SB_EENST_INSA_ILi16EEESB_EEEEESJ_SK_SJ_SK_NS1F_6fusion15FusionCallbacksIS1J_NS1O_17LinearCombinationISJ_fSJ_fLNS_15FloatRoundStyleE2EEESI_S1N_JEEENS4_5SM1004TMEM4LOAD26SM100_TMEM_LOAD_32dp32b16xES1D_NS12_INS13_ILi2ELi4ELi3EEES16_NST_INS5_IJS17_S1L_EEENS5_IJS1L_SB_EEEEEEENS4_39AutoVectorizingCopyWithAssumedAlignmentILi128EEENS4_14SM90_TMA_STOREES22_S24_S24_EEEvvEEEEvNT_6ParamsE,"a",@progbits
	.sectionflags	@""
	.align	4
.nv.constant0._ZN7cutlass13device_kernelINS_4gemm6kernel13GemmUniversalIN4cute5tupleIJiiiiEEENS1_10collective13CollectiveMmaINS1_35MainloopSm100TmaUmmaWarpSpecializedILi4ELi2ELi4ENS5_IJNS4_1CILi1EEENSA_ILi2EEESB_EEEEENS5_IJNSA_ILi128EEENSA_ILi64EEENSA_ILi32EEEEEENS_10tfloat32_tENS5_IJlSB_lEEESJ_SK_NS4_8TiledMMAINS4_8MMA_AtomIJNS4_17SM100_MMA_TF32_SSISJ_SJ_fLi128ELi64ELNS4_4UMMA5MajorE0ELSP_0ELNSO_7ScaleInE0ELSQ_0EEEEEENS4_6LayoutINS5_IJSB_SB_SB_EEENS5_IJNSA_ILi0EEESV_SV_EEEEENS5_IJNS4_10UnderscoreESY_SY_EEEEENS4_23SM90_TMA_LOAD_MULTICASTENS4_14ComposedLayoutINS4_7SwizzleILi3ELi4ELi3EEENS4_18smem_ptr_flag_bitsILi32EEENST_INS5_IJNSA_ILi8EEESH_EEENS5_IJSH_SB_EEEEEEEvNS4_8identityENS4_13SM90_TMA_LOADES1B_vS1C_EENS_8epilogue10collective18CollectiveEpilogueINS1F_23Sm100TmaWarpSpecializedILi4ELi2ELi16ELb1ELb0EEEJSI_NS5_IJNST_ISF_SB_EENST_INSA_ILi16EEESB_EEEEESJ_SK_SJ_SK_NS1F_6fusion15FusionCallbacksIS1J_NS1O_17LinearCombinationISJ_fSJ_fLNS_15FloatRoundStyleE2EEESI_S1N_JEEENS4_5SM1004TMEM4LOAD26SM100_TMEM_LOAD_32dp32b16xES1D_NS12_INS13_ILi2ELi4ELi3EEES16_NST_INS5_IJS17_S1L_EEENS5_IJS1L_SB_EEEEEEENS4_39AutoVectorizingCopyWithAssumedAlignmentILi128EEENS4_14SM90_TMA_STOREES22_S24_S24_EEEvvEEEEvNT_6ParamsE:
	.zero		2944


//--------------------- SYMBOLS --------------------------

	.type		.nv.reservedSmem.offset0,@object
	.size		.nv.reservedSmem.offset0,0x4
	.type		.nv.reservedSmem.cap,@object
	.size		.nv.reservedSmem.cap,0x4
	.type		__assertfail,@function
